//
// Generated by NVIDIA NVVM Compiler
//
// Compiler Build ID: CL-36424714
// Cuda compilation tools, release 13.0, V13.0.88
// Based on NVVM 20.0.0
//

.version 9.0
.target sm_100
.address_size 64

	// .globl	_Z7computePdS_S_S_
.func  (.param .align 16 .b8 func_retval0[16]) __internal_trig_reduction_slowpathd
(
	.param .b64 __internal_trig_reduction_slowpathd_param_0
)
;
.global .align 8 .b8 __cudart_i2opi_d[144] = {8, 93, 141, 31, 177, 95, 251, 107, 234, 146, 82, 138, 247, 57, 7, 61, 123, 241, 229, 235, 199, 186, 39, 117, 45, 234, 95, 158, 102, 63, 70, 79, 183, 9, 203, 39, 207, 126, 54, 109, 31, 109, 10, 90, 139, 17, 47, 239, 15, 152, 5, 222, 255, 151, 248, 31, 59, 40, 249, 189, 139, 95, 132, 156, 244, 57, 83, 131, 57, 214, 145, 57, 65, 126, 95, 180, 38, 112, 156, 233, 132, 68, 187, 46, 245, 53, 130, 232, 62, 167, 41, 177, 28, 235, 29, 254, 28, 146, 209, 9, 234, 46, 73, 6, 224, 210, 77, 66, 58, 110, 36, 183, 97, 197, 187, 222, 171, 99, 81, 254, 65, 144, 67, 60, 153, 149, 98, 219, 192, 221, 52, 245, 209, 87, 39, 252, 41, 21, 68, 78, 110, 131, 249, 162};
.global .align 16 .b8 __cudart_sin_cos_coeffs[128] = {70, 210, 176, 44, 241, 229, 90, 190, 146, 227, 172, 105, 227, 29, 199, 62, 161, 98, 219, 25, 160, 1, 42, 191, 24, 8, 17, 17, 17, 17, 129, 63, 84, 85, 85, 85, 85, 85, 197, 191, 0, 0, 0, 0, 0, 0, 0, 0, 0, 0, 0, 0, 0, 0, 0, 0, 100, 129, 253, 32, 131, 255, 168, 189, 40, 133, 239, 193, 167, 238, 33, 62, 217, 230, 6, 142, 79, 126, 146, 190, 233, 188, 221, 25, 160, 1, 250, 62, 71, 93, 193, 22, 108, 193, 86, 191, 81, 85, 85, 85, 85, 85, 165, 63, 0, 0, 0, 0, 0, 0, 224, 191, 0, 0, 0, 0, 0, 0, 240, 63};

.visible .entry _Z7computePdS_S_S_(
	.param .u64 .ptr .align 1 _Z7computePdS_S_S__param_0,
	.param .u64 .ptr .align 1 _Z7computePdS_S_S__param_1,
	.param .u64 .ptr .align 1 _Z7computePdS_S_S__param_2,
	.param .u64 .ptr .align 1 _Z7computePdS_S_S__param_3
)
{
	.reg .pred 	%p<18>;
	.reg .b32 	%r<59>;
	.reg .b64 	%rd<38>;
	.reg .b64 	%fd<178>;

	ld.param.u64 	%rd9, [_Z7computePdS_S_S__param_2];
	ld.param.u64 	%rd10, [_Z7computePdS_S_S__param_3];
	cvta.to.global.u64 	%rd11, %rd10;
	cvta.to.global.u64 	%rd12, %rd9;
	add.s64 	%rd37, %rd11, 8;
	add.s64 	%rd36, %rd12, 8;
	mov.b32 	%r52, 0;
	mov.f64 	%fd167, 0d0000000000000000;
	mov.u32 	%r20, %ctaid.x;
	mov.u32 	%r21, %ntid.x;
	mov.u32 	%r22, %tid.x;
	mad.lo.s32 	%r23, %r20, %r21, %r22;
	cvt.rn.f64.s32 	%fd38, %r23;
	mov.u64 	%rd15, __cudart_sin_cos_coeffs;
$L__BB0_1:
	mul.f64 	%fd37, %fd167, 0d401921FB54442D18;
	mul.f64 	%fd39, %fd37, %fd38;
	mul.f64 	%fd6, %fd39, 0d3F30000000000000;
	abs.f64 	%fd7, %fd6;
	setp.neu.f64 	%p1, %fd7, 0d7FF0000000000000;
	@%p1 bra 	$L__BB0_3;
	mov.f64 	%fd45, 0d0000000000000000;
	mul.rn.f64 	%fd173, %fd6, %fd45;
	mov.b32 	%r54, 1;
	bra.uni 	$L__BB0_6;
$L__BB0_3:
	mul.f64 	%fd40, %fd6, 0d3FE45F306DC9C883;
	cvt.rni.s32.f64 	%r53, %fd40;
	cvt.rn.f64.s32 	%fd41, %r53;
	fma.rn.f64 	%fd42, %fd41, 0dBFF921FB54442D18, %fd6;
	fma.rn.f64 	%fd43, %fd41, 0dBC91A62633145C00, %fd42;
	fma.rn.f64 	%fd173, %fd41, 0dB97B839A252049C0, %fd43;
	setp.ltu.f64 	%p2, %fd7, 0d41E0000000000000;
	@%p2 bra 	$L__BB0_5;
	{ // callseq 0, 0
	.param .b64 param0;
	st.param.f64 	[param0], %fd6;
	.param .align 16 .b8 retval0[16];
	call.uni (retval0), 
	__internal_trig_reduction_slowpathd, 
	(
	param0
	);
	ld.param.f64 	%fd173, [retval0];
	ld.param.b32 	%r53, [retval0+8];
	} // callseq 0
$L__BB0_5:
	add.s32 	%r54, %r53, 1;
$L__BB0_6:
	shl.b32 	%r26, %r54, 6;
	cvt.u64.u32 	%rd13, %r26;
	and.b64  	%rd14, %rd13, 64;
	add.s64 	%rd16, %rd15, %rd14;
	mul.rn.f64 	%fd46, %fd173, %fd173;
	and.b32  	%r27, %r54, 1;
	setp.eq.b32 	%p4, %r27, 1;
	selp.f64 	%fd47, 0dBDA8FF8320FD8164, 0d3DE5DB65F9785EBA, %p4;
	ld.global.nc.v2.f64 	{%fd48, %fd49}, [%rd16];
	fma.rn.f64 	%fd50, %fd47, %fd46, %fd48;
	fma.rn.f64 	%fd51, %fd50, %fd46, %fd49;
	ld.global.nc.v2.f64 	{%fd52, %fd53}, [%rd16+16];
	fma.rn.f64 	%fd54, %fd51, %fd46, %fd52;
	fma.rn.f64 	%fd55, %fd54, %fd46, %fd53;
	ld.global.nc.v2.f64 	{%fd56, %fd57}, [%rd16+32];
	fma.rn.f64 	%fd58, %fd55, %fd46, %fd56;
	fma.rn.f64 	%fd59, %fd58, %fd46, %fd57;
	fma.rn.f64 	%fd60, %fd59, %fd173, %fd173;
	fma.rn.f64 	%fd61, %fd59, %fd46, 0d3FF0000000000000;
	selp.f64 	%fd62, %fd61, %fd60, %p4;
	and.b32  	%r28, %r54, 2;
	setp.eq.s32 	%p5, %r28, 0;
	mov.f64 	%fd63, 0d0000000000000000;
	sub.f64 	%fd64, %fd63, %fd62;
	selp.f64 	%fd13, %fd62, %fd64, %p5;
	@%p1 bra 	$L__BB0_8;
	mov.f64 	%fd70, 0d0000000000000000;
	mul.rn.f64 	%fd174, %fd6, %fd70;
	mov.b32 	%r55, 0;
	bra.uni 	$L__BB0_10;
$L__BB0_8:
	mul.f64 	%fd65, %fd6, 0d3FE45F306DC9C883;
	cvt.rni.s32.f64 	%r55, %fd65;
	cvt.rn.f64.s32 	%fd66, %r55;
	fma.rn.f64 	%fd67, %fd66, 0dBFF921FB54442D18, %fd6;
	fma.rn.f64 	%fd68, %fd66, 0dBC91A62633145C00, %fd67;
	fma.rn.f64 	%fd174, %fd66, 0dB97B839A252049C0, %fd68;
	setp.ltu.f64 	%p6, %fd7, 0d41E0000000000000;
	@%p6 bra 	$L__BB0_10;
	{ // callseq 1, 0
	.param .b64 param0;
	st.param.f64 	[param0], %fd6;
	.param .align 16 .b8 retval0[16];
	call.uni (retval0), 
	__internal_trig_reduction_slowpathd, 
	(
	param0
	);
	ld.param.f64 	%fd174, [retval0];
	ld.param.b32 	%r55, [retval0+8];
	} // callseq 1
$L__BB0_10:
	shl.b32 	%r31, %r55, 6;
	cvt.u64.u32 	%rd17, %r31;
	and.b64  	%rd18, %rd17, 64;
	add.s64 	%rd20, %rd15, %rd18;
	mul.rn.f64 	%fd71, %fd174, %fd174;
	and.b32  	%r32, %r55, 1;
	setp.eq.b32 	%p7, %r32, 1;
	selp.f64 	%fd72, 0dBDA8FF8320FD8164, 0d3DE5DB65F9785EBA, %p7;
	ld.global.nc.v2.f64 	{%fd73, %fd74}, [%rd20];
	fma.rn.f64 	%fd75, %fd72, %fd71, %fd73;
	fma.rn.f64 	%fd76, %fd75, %fd71, %fd74;
	ld.global.nc.v2.f64 	{%fd77, %fd78}, [%rd20+16];
	fma.rn.f64 	%fd79, %fd76, %fd71, %fd77;
	fma.rn.f64 	%fd80, %fd79, %fd71, %fd78;
	ld.global.nc.v2.f64 	{%fd81, %fd82}, [%rd20+32];
	fma.rn.f64 	%fd83, %fd80, %fd71, %fd81;
	fma.rn.f64 	%fd84, %fd83, %fd71, %fd82;
	fma.rn.f64 	%fd85, %fd84, %fd174, %fd174;
	fma.rn.f64 	%fd86, %fd84, %fd71, 0d3FF0000000000000;
	selp.f64 	%fd87, %fd86, %fd85, %p7;
	and.b32  	%r33, %r55, 2;
	setp.eq.s32 	%p8, %r33, 0;
	mov.f64 	%fd88, 0d0000000000000000;
	sub.f64 	%fd89, %fd88, %fd87;
	selp.f64 	%fd90, %fd87, %fd89, %p8;
	ld.global.f64 	%fd91, [%rd36+-8];
	ld.global.f64 	%fd92, [%rd37+-8];
	mul.f64 	%fd93, %fd92, %fd90;
	fma.rn.f64 	%fd94, %fd13, %fd91, %fd93;
	add.f64 	%fd171, %fd171, %fd94;
	ld.global.f64 	%fd95, [%rd36];
	ld.global.f64 	%fd96, [%rd37];
	mul.f64 	%fd97, %fd96, %fd90;
	fma.rn.f64 	%fd98, %fd13, %fd95, %fd97;
	add.f64 	%fd169, %fd169, %fd98;
	mul.f64 	%fd99, %fd13, %fd92;
	mul.f64 	%fd100, %fd91, %fd90;
	sub.f64 	%fd101, %fd99, %fd100;
	add.f64 	%fd170, %fd170, %fd101;
	mul.f64 	%fd102, %fd13, %fd96;
	mul.f64 	%fd103, %fd90, %fd95;
	sub.f64 	%fd104, %fd102, %fd103;
	add.f64 	%fd168, %fd168, %fd104;
	add.f64 	%fd167, %fd167, 0d3FF0000000000000;
	add.s32 	%r52, %r52, 1;
	add.s64 	%rd37, %rd37, 16;
	add.s64 	%rd36, %rd36, 16;
	setp.ne.s32 	%p9, %r52, 4096;
	@%p9 bra 	$L__BB0_1;
	mov.u32 	%r34, %ctaid.x;
	mov.u32 	%r35, %ntid.x;
	mov.u32 	%r36, %tid.x;
	mad.lo.s32 	%r37, %r34, %r35, %r36;
	cvt.rn.f64.s32 	%fd105, %r37;
	mul.f64 	%fd106, %fd105, 0d401921FB54442D18;
	mul.f64 	%fd23, %fd106, 0d3F20000000000000;
	abs.f64 	%fd24, %fd23;
	setp.neu.f64 	%p10, %fd24, 0d7FF0000000000000;
	@%p10 bra 	$L__BB0_13;
	mov.f64 	%fd112, 0d0000000000000000;
	mul.rn.f64 	%fd176, %fd23, %fd112;
	mov.b32 	%r57, 1;
	bra.uni 	$L__BB0_16;
$L__BB0_13:
	mul.f64 	%fd107, %fd23, 0d3FE45F306DC9C883;
	cvt.rni.s32.f64 	%r56, %fd107;
	cvt.rn.f64.s32 	%fd108, %r56;
	fma.rn.f64 	%fd109, %fd108, 0dBFF921FB54442D18, %fd23;
	fma.rn.f64 	%fd110, %fd108, 0dBC91A62633145C00, %fd109;
	fma.rn.f64 	%fd176, %fd108, 0dB97B839A252049C0, %fd110;
	setp.ltu.f64 	%p11, %fd24, 0d41E0000000000000;
	@%p11 bra 	$L__BB0_15;
	{ // callseq 2, 0
	.param .b64 param0;
	st.param.f64 	[param0], %fd23;
	.param .align 16 .b8 retval0[16];
	call.uni (retval0), 
	__internal_trig_reduction_slowpathd, 
	(
	param0
	);
	ld.param.f64 	%fd176, [retval0];
	ld.param.b32 	%r56, [retval0+8];
	} // callseq 2
$L__BB0_15:
	add.s32 	%r57, %r56, 1;
$L__BB0_16:
	setp.neu.f64 	%p12, %fd24, 0d7FF0000000000000;
	shl.b32 	%r40, %r57, 6;
	cvt.u64.u32 	%rd21, %r40;
	and.b64  	%rd22, %rd21, 64;
	mov.u64 	%rd23, __cudart_sin_cos_coeffs;
	add.s64 	%rd24, %rd23, %rd22;
	mul.rn.f64 	%fd113, %fd176, %fd176;
	and.b32  	%r41, %r57, 1;
	setp.eq.b32 	%p13, %r41, 1;
	selp.f64 	%fd114, 0dBDA8FF8320FD8164, 0d3DE5DB65F9785EBA, %p13;
	ld.global.nc.v2.f64 	{%fd115, %fd116}, [%rd24];
	fma.rn.f64 	%fd117, %fd114, %fd113, %fd115;
	fma.rn.f64 	%fd118, %fd117, %fd113, %fd116;
	ld.global.nc.v2.f64 	{%fd119, %fd120}, [%rd24+16];
	fma.rn.f64 	%fd121, %fd118, %fd113, %fd119;
	fma.rn.f64 	%fd122, %fd121, %fd113, %fd120;
	ld.global.nc.v2.f64 	{%fd123, %fd124}, [%rd24+32];
	fma.rn.f64 	%fd125, %fd122, %fd113, %fd123;
	fma.rn.f64 	%fd126, %fd125, %fd113, %fd124;
	fma.rn.f64 	%fd127, %fd126, %fd176, %fd176;
	fma.rn.f64 	%fd128, %fd126, %fd113, 0d3FF0000000000000;
	selp.f64 	%fd129, %fd128, %fd127, %p13;
	and.b32  	%r42, %r57, 2;
	setp.eq.s32 	%p14, %r42, 0;
	mov.f64 	%fd130, 0d0000000000000000;
	sub.f64 	%fd131, %fd130, %fd129;
	selp.f64 	%fd30, %fd129, %fd131, %p14;
	@%p12 bra 	$L__BB0_18;
	mov.f64 	%fd137, 0d0000000000000000;
	mul.rn.f64 	%fd177, %fd23, %fd137;
	mov.b32 	%r58, 0;
	bra.uni 	$L__BB0_20;
$L__BB0_18:
	mul.f64 	%fd132, %fd23, 0d3FE45F306DC9C883;
	cvt.rni.s32.f64 	%r58, %fd132;
	cvt.rn.f64.s32 	%fd133, %r58;
	fma.rn.f64 	%fd134, %fd133, 0dBFF921FB54442D18, %fd23;
	fma.rn.f64 	%fd135, %fd133, 0dBC91A62633145C00, %fd134;
	fma.rn.f64 	%fd177, %fd133, 0dB97B839A252049C0, %fd135;
	setp.ltu.f64 	%p15, %fd24, 0d41E0000000000000;
	@%p15 bra 	$L__BB0_20;
	{ // callseq 3, 0
	.param .b64 param0;
	st.param.f64 	[param0], %fd23;
	.param .align 16 .b8 retval0[16];
	call.uni (retval0), 
	__internal_trig_reduction_slowpathd, 
	(
	param0
	);
	ld.param.f64 	%fd177, [retval0];
	ld.param.b32 	%r58, [retval0+8];
	} // callseq 3
$L__BB0_20:
	ld.param.u64 	%rd35, [_Z7computePdS_S_S__param_1];
	ld.param.u64 	%rd34, [_Z7computePdS_S_S__param_0];
	cvta.to.global.u64 	%rd25, %rd35;
	cvta.to.global.u64 	%rd26, %rd34;
	shl.b32 	%r45, %r58, 6;
	cvt.u64.u32 	%rd27, %r45;
	and.b64  	%rd28, %rd27, 64;
	add.s64 	%rd30, %rd23, %rd28;
	mul.rn.f64 	%fd138, %fd177, %fd177;
	and.b32  	%r46, %r58, 1;
	setp.eq.b32 	%p16, %r46, 1;
	selp.f64 	%fd139, 0dBDA8FF8320FD8164, 0d3DE5DB65F9785EBA, %p16;
	ld.global.nc.v2.f64 	{%fd140, %fd141}, [%rd30];
	fma.rn.f64 	%fd142, %fd139, %fd138, %fd140;
	fma.rn.f64 	%fd143, %fd142, %fd138, %fd141;
	ld.global.nc.v2.f64 	{%fd144, %fd145}, [%rd30+16];
	fma.rn.f64 	%fd146, %fd143, %fd138, %fd144;
	fma.rn.f64 	%fd147, %fd146, %fd138, %fd145;
	ld.global.nc.v2.f64 	{%fd148, %fd149}, [%rd30+32];
	fma.rn.f64 	%fd150, %fd147, %fd138, %fd148;
	fma.rn.f64 	%fd151, %fd150, %fd138, %fd149;
	fma.rn.f64 	%fd152, %fd151, %fd177, %fd177;
	fma.rn.f64 	%fd153, %fd151, %fd138, 0d3FF0000000000000;
	selp.f64 	%fd154, %fd153, %fd152, %p16;
	and.b32  	%r47, %r58, 2;
	setp.eq.s32 	%p17, %r47, 0;
	mov.f64 	%fd155, 0d0000000000000000;
	sub.f64 	%fd156, %fd155, %fd154;
	selp.f64 	%fd157, %fd154, %fd156, %p17;
	mul.f64 	%fd158, %fd168, %fd157;
	fma.rn.f64 	%fd159, %fd169, %fd30, %fd158;
	mul.f64 	%fd160, %fd168, %fd30;
	mul.f64 	%fd161, %fd157, %fd159;
	sub.f64 	%fd162, %fd160, %fd161;
	add.f64 	%fd163, %fd171, %fd159;
	mov.u32 	%r49, %ntid.x;
	mov.u32 	%r50, %tid.x;
	mad.lo.s32 	%r51, %r34, %r49, %r50;
	mul.wide.s32 	%rd31, %r51, 8;
	add.s64 	%rd32, %rd26, %rd31;
	st.global.f64 	[%rd32], %fd163;
	add.f64 	%fd164, %fd170, %fd162;
	add.s64 	%rd33, %rd25, %rd31;
	st.global.f64 	[%rd33], %fd164;
	sub.f64 	%fd165, %fd171, %fd159;
	st.global.f64 	[%rd32+32768], %fd165;
	sub.f64 	%fd166, %fd170, %fd162;
	st.global.f64 	[%rd33+32768], %fd166;
	ret;

}
.func  (.param .align 16 .b8 func_retval0[16]) __internal_trig_reduction_slowpathd(
	.param .b64 __internal_trig_reduction_slowpathd_param_0
)
{
	.local .align 8 .b8 	__local_depot1[40];
	.reg .b64 	%SP;
	.reg .b64 	%SPL;
	.reg .pred 	%p<10>;
	.reg .b32 	%r<47>;
	.reg .b64 	%rd<74>;
	.reg .b64 	%fd<5>;

	mov.u64 	%SPL, __local_depot1;
	ld.param.f64 	%fd4, [__internal_trig_reduction_slowpathd_param_0];
	add.u64 	%rd1, %SPL, 0;
	{
	.reg .b32 %temp; 
	mov.b64 	{%temp, %r1}, %fd4;
	}
	shr.u32 	%r2, %r1, 20;
	and.b32  	%r3, %r2, 2047;
	setp.eq.s32 	%p1, %r3, 2047;
	mov.b32 	%r46, 0;
	@%p1 bra 	$L__BB1_9;
	add.s32 	%r20, %r3, -1024;
	mov.b64 	%rd20, %fd4;
	shl.b64 	%rd2, %rd20, 11;
	shr.u32 	%r4, %r20, 6;
	sub.s32 	%r45, 15, %r4;
	sub.s32 	%r21, 19, %r4;
	setp.lt.u32 	%p2, %r20, 128;
	selp.b32 	%r6, 18, %r21, %p2;
	setp.ge.s32 	%p3, %r45, %r6;
	mov.b64 	%rd70, 0;
	@%p3 bra 	$L__BB1_4;
	add.s32 	%r23, %r6, %r4;
	neg.s32 	%r43, %r23;
	or.b64  	%rd3, %rd2, -9223372036854775808;
	mov.b64 	%rd70, 0;
	mov.b32 	%r42, 0;
	mov.u64 	%rd25, __cudart_i2opi_d;
	mov.u32 	%r44, %r45;
$L__BB1_3:
	.pragma "nounroll";
	mul.wide.s32 	%rd22, %r42, 8;
	add.s64 	%rd23, %rd1, %rd22;
	mul.wide.s32 	%rd24, %r44, 8;
	add.s64 	%rd26, %rd25, %rd24;
	ld.global.nc.u64 	%rd27, [%rd26];
	{
	.reg .u32 %r0, %r1, %r2, %r3, %alo, %ahi, %blo, %bhi, %clo, %chi;
	mov.b64 	{%alo,%ahi}, %rd27;
	mov.b64 	{%blo,%bhi}, %rd3;
	mov.b64 	{%clo,%chi}, %rd70;
	mad.lo.cc.u32 	%r0, %alo, %blo, %clo;
	madc.hi.cc.u32 	%r1, %alo, %blo, %chi;
	madc.hi.u32 	%r2, %alo, %bhi, 0;
	mad.lo.cc.u32 	%r1, %alo, %bhi, %r1;
	madc.hi.cc.u32 	%r2, %ahi, %blo, %r2;
	madc.hi.u32 	%r3, %ahi, %bhi, 0;
	mad.lo.cc.u32 	%r1, %ahi, %blo, %r1;
	madc.lo.cc.u32 	%r2, %ahi, %bhi, %r2;
	addc.u32 	%r3, %r3, 0;
	mov.b64 	%rd28, {%r0,%r1};
	mov.b64 	%rd70, {%r2,%r3};
	}
	st.local.u64 	[%rd23], %rd28;
	add.s32 	%r44, %r44, 1;
	add.s32 	%r43, %r43, 1;
	add.s32 	%r42, %r42, 1;
	setp.ne.s32 	%p4, %r43, -15;
	mov.u32 	%r45, %r6;
	@%p4 bra 	$L__BB1_3;
$L__BB1_4:
	cvt.s64.s32 	%rd29, %r45;
	cvt.u64.u32 	%rd30, %r4;
	add.s64 	%rd31, %rd30, %rd29;
	shl.b64 	%rd32, %rd31, 3;
	add.s64 	%rd33, %rd1, %rd32;
	st.local.u64 	[%rd33+-120], %rd70;
	and.b32  	%r15, %r2, 63;
	ld.local.u64 	%rd72, [%rd1+16];
	ld.local.u64 	%rd71, [%rd1+24];
	setp.eq.s32 	%p5, %r15, 0;
	@%p5 bra 	$L__BB1_6;
	shl.b64 	%rd34, %rd71, %r15;
	shr.u64 	%rd35, %rd72, 1;
	xor.b32  	%r24, %r15, 63;
	shr.u64 	%rd36, %rd35, %r24;
	or.b64  	%rd71, %rd34, %rd36;
	ld.local.u64 	%rd37, [%rd1+8];
	shl.b64 	%rd38, %rd72, %r15;
	shr.u64 	%rd39, %rd37, 1;
	shr.u64 	%rd40, %rd39, %r24;
	or.b64  	%rd72, %rd38, %rd40;
$L__BB1_6:
	and.b32  	%r25, %r1, -2147483648;
	shr.u64 	%rd41, %rd71, 62;
	cvt.u32.u64 	%r26, %rd41;
	mov.b64 	{%r27, %r28}, %rd71;
	mov.b64 	{%r29, %r30}, %rd72;
	shf.l.wrap.b32 	%r31, %r30, %r27, 2;
	shf.l.wrap.b32 	%r32, %r27, %r28, 2;
	mov.b64 	%rd42, {%r31, %r32};
	shl.b64 	%rd43, %rd72, 2;
	shr.u64 	%rd44, %rd42, 63;
	cvt.u32.u64 	%r33, %rd44;
	add.s32 	%r34, %r33, %r26;
	setp.eq.s32 	%p6, %r25, 0;
	neg.s32 	%r35, %r34;
	selp.b32 	%r46, %r34, %r35, %p6;
	setp.gt.s64 	%p7, %rd42, -1;
	mov.b64 	%rd45, 0;
	{
	.reg .u32 %r0, %r1, %r2, %r3, %a0, %a1, %a2, %a3, %b0, %b1, %b2, %b3;
	mov.b64 	{%a0,%a1}, %rd45;
	mov.b64 	{%a2,%a3}, %rd45;
	mov.b64 	{%b0,%b1}, %rd43;
	mov.b64 	{%b2,%b3}, %rd42;
	sub.cc.u32 	%r0, %a0, %b0;
	subc.cc.u32 	%r1, %a1, %b1;
	subc.cc.u32 	%r2, %a2, %b2;
	subc.u32 	%r3, %a3, %b3;
	mov.b64 	%rd46, {%r0,%r1};
	mov.b64 	%rd47, {%r2,%r3};
	}
	xor.b32  	%r36, %r25, -2147483648;
	selp.b64 	%rd73, %rd42, %rd47, %p7;
	selp.b64 	%rd14, %rd43, %rd46, %p7;
	selp.b32 	%r17, %r25, %r36, %p7;
	clz.b64 	%r37, %rd73;
	cvt.u64.u32 	%rd15, %r37;
	setp.eq.s32 	%p8, %r37, 0;
	@%p8 bra 	$L__BB1_8;
	cvt.u32.u64 	%r38, %rd15;
	and.b32  	%r39, %r38, 63;
	shl.b64 	%rd48, %rd73, %r39;
	shr.u64 	%rd49, %rd14, 1;
	not.b32 	%r40, %r38;
	and.b32  	%r41, %r40, 63;
	shr.u64 	%rd50, %rd49, %r41;
	or.b64  	%rd73, %rd48, %rd50;
$L__BB1_8:
	mov.b64 	%rd51, -3958705157555305931;
	{
	.reg .u32 %r0, %r1, %r2, %r3, %alo, %ahi, %blo, %bhi;
	mov.b64 	{%alo,%ahi}, %rd73;
	mov.b64 	{%blo,%bhi}, %rd51;
	mul.lo.u32 	%r0, %alo, %blo;
	mul.hi.u32 	%r1, %alo, %blo;
	mad.lo.cc.u32 	%r1, %alo, %bhi, %r1;
	madc.hi.u32 	%r2, %alo, %bhi, 0;
	mad.lo.cc.u32 	%r1, %ahi, %blo, %r1;
	madc.hi.cc.u32 	%r2, %ahi, %blo, %r2;
	madc.hi.u32 	%r3, %ahi, %bhi, 0;
	mad.lo.cc.u32 	%r2, %ahi, %bhi, %r2;
	addc.u32 	%r3, %r3, 0;
	mov.b64 	%rd52, {%r0,%r1};
	mov.b64 	%rd53, {%r2,%r3};
	}
	setp.gt.s64 	%p9, %rd53, 0;
	{
	.reg .u32 %r0, %r1, %r2, %r3, %a0, %a1, %a2, %a3, %b0, %b1, %b2, %b3;
	mov.b64 	{%a0,%a1}, %rd52;
	mov.b64 	{%a2,%a3}, %rd53;
	mov.b64 	{%b0,%b1}, %rd52;
	mov.b64 	{%b2,%b3}, %rd53;
	add.cc.u32 	%r0, %a0, %b0;
	addc.cc.u32 	%r1, %a1, %b1;
	addc.cc.u32 	%r2, %a2, %b2;
	addc.u32 	%r3, %a3, %b3;
	mov.b64 	%rd54, {%r0,%r1};
	mov.b64 	%rd55, {%r2,%r3};
	}
	selp.b64 	%rd56, %rd55, %rd53, %p9;
	selp.s64 	%rd57, -1, 0, %p9;
	sub.s64 	%rd58, %rd57, %rd15;
	cvt.u64.u32 	%rd59, %r17;
	shl.b64 	%rd60, %rd59, 32;
	add.s64 	%rd61, %rd56, 1;
	shr.u64 	%rd62, %rd61, 10;
	add.s64 	%rd63, %rd62, 1;
	shr.u64 	%rd64, %rd63, 1;
	shl.b64 	%rd65, %rd58, 52;
	add.s64 	%rd66, %rd65, %rd64;
	add.s64 	%rd67, %rd66, 4602678819172646912;
	or.b64  	%rd68, %rd67, %rd60;
	mov.b64 	%fd4, %rd68;
$L__BB1_9:
	st.param.f64 	[func_retval0], %fd4;
	st.param.b32 	[func_retval0+8], %r46;
	ret;

}


// ===== COMPILED SASS (sm_100) =====

	.target	sm_100

	.elftype	@"ET_EXEC"


//--------------------- .note.nv.tkinfo           --------------------------
	.section	.note.nv.tkinfo,"",@"SHT_NOTE"
	.sectionflags	@"SHF_NOTE_NV_TKINFO"
	.tkinfo
        /*0018*/ 	.word	0x00000002
        /*0030*/ 	.string	""
        /*0030*/ 	.string	"ptxas"
        /*0030*/ 	.string	"Cuda compilation tools, release 13.0, V13.0.88"
        /*0030*/ 	.string	"Build cuda_13.0.r13.0/compiler.36424714_0"
        /*0030*/ 	.string	"-arch sm_100 -m 64 "



//--------------------- .note.nv.cuinfo           --------------------------
	.section	.note.nv.cuinfo,"",@"SHT_NOTE"
	.sectionflags	@"SHF_NOTE_NV_CUINFO"
        /*0018*/ 	.short	0x0002
        /*001a*/ 	.short	0x0064
        /*001c*/ 	.short	0x0082
	.zero		2


//--------------------- .nv.info                  --------------------------
	.section	.nv.info,"",@"SHT_CUDA_INFO"
	.align	4


	//----- nvinfo : EIATTR_REGCOUNT
	.align		4
        /*0000*/ 	.byte	0x04, 0x2f
        /*0002*/ 	.short	(.L_3 - .L_2)
	.align		4
.L_2:
        /*0004*/ 	.word	index@(_Z7computePdS_S_S_)
        /*0008*/ 	.word	0x0000002c


	//----- nvinfo : EIATTR_FRAME_SIZE
	.align		4
.L_3:
        /*000c*/ 	.byte	0x04, 0x11
        /*000e*/ 	.short	(.L_5 - .L_4)
	.align		4
.L_4:
        /*0010*/ 	.word	index@($_Z7computePdS_S_S_$__internal_trig_reduction_slowpathd)
        /*0014*/ 	.word	0x00000028


	//----- nvinfo : EIATTR_FRAME_SIZE
	.align		4
.L_5:
        /*0018*/ 	.byte	0x04, 0x11
        /*001a*/ 	.short	(.L_7 - .L_6)
	.align		4
.L_6:
        /*001c*/ 	.word	index@(_Z7computePdS_S_S_)
        /*0020*/ 	.word	0x00000028


	//----- nvinfo : EIATTR_MIN_STACK_SIZE
	.align		4
.L_7:
        /*0024*/ 	.byte	0x04, 0x12
        /*0026*/ 	.short	(.L_9 - .L_8)
	.align		4
.L_8:
        /*0028*/ 	.word	index@(_Z7computePdS_S_S_)
        /*002c*/ 	.word	0x00000028
.L_9:


//--------------------- .nv.compat                --------------------------
	.section	.nv.compat,"",@"SHT_CUDA_COMPAT_INFO"
	.align	4
        /*0000*/ 	.byte	0x02, 0x09, 0x00, 0x00, 0x02, 0x02, 0x01, 0x00, 0x02, 0x05, 0x05, 0x00, 0x03, 0x07, 0x01, 0x01
        /*0010*/ 	.byte	0x02, 0x03, 0x00, 0x00, 0x02, 0x06, 0x01, 0x00, 0x04, 0x0b, 0x08, 0x00, 0x01, 0x00, 0x00, 0x00
        /*0020*/ 	.byte	0x00, 0x00, 0x00, 0x00


//--------------------- .nv.info._Z7computePdS_S_S_ --------------------------
	.section	.nv.info._Z7computePdS_S_S_,"",@"SHT_CUDA_INFO"
	.sectionflags	@""
	.align	4


	//----- nvinfo : EIATTR_CUDA_API_VERSION
	.align		4
        /*0000*/ 	.byte	0x04, 0x37
        /*0002*/ 	.short	(.L_11 - .L_10)
.L_10:
        /*0004*/ 	.word	0x00000082


	//----- nvinfo : EIATTR_KPARAM_INFO
	.align		4
.L_11:
        /*0008*/ 	.byte	0x04, 0x17
        /*000a*/ 	.short	(.L_13 - .L_12)
.L_12:
        /*000c*/ 	.word	0x00000000
        /*0010*/ 	.short	0x0003
        /*0012*/ 	.short	0x0018
        /*0014*/ 	.byte	0x00, 0xf5, 0x21, 0x00


	//----- nvinfo : EIATTR_KPARAM_INFO
	.align		4
.L_13:
        /*0018*/ 	.byte	0x04, 0x17
        /*001a*/ 	.short	(.L_15 - .L_14)
.L_14:
        /*001c*/ 	.word	0x00000000
        /*0020*/ 	.short	0x0002
        /*0022*/ 	.short	0x0010
        /*0024*/ 	.byte	0x00, 0xf5, 0x21, 0x00


	//----- nvinfo : EIATTR_KPARAM_INFO
	.align		4
.L_15:
        /*0028*/ 	.byte	0x04, 0x17
        /*002a*/ 	.short	(.L_17 - .L_16)
.L_16:
        /*002c*/ 	.word	0x00000000
        /*0030*/ 	.short	0x0001
        /*0032*/ 	.short	0x0008
        /*0034*/ 	.byte	0x00, 0xf5, 0x21, 0x00


	//----- nvinfo : EIATTR_KPARAM_INFO
	.align		4
.L_17:
        /*0038*/ 	.byte	0x04, 0x17
        /*003a*/ 	.short	(.L_19 - .L_18)
.L_18:
        /*003c*/ 	.word	0x00000000
        /*0040*/ 	.short	0x0000
        /*0042*/ 	.short	0x0000
        /*0044*/ 	.byte	0x00, 0xf5, 0x21, 0x00


	//----- nvinfo : EIATTR_SPARSE_MMA_MASK
	.align		4
.L_19:
        /*0048*/ 	.byte	0x03, 0x50
        /*004a*/ 	.short	0x0000


	//----- nvinfo : EIATTR_MAXREG_COUNT
	.align		4
        /*004c*/ 	.byte	0x03, 0x1b
        /*004e*/ 	.short	0x00ff


	//----- nvinfo : EIATTR_MERCURY_ISA_VERSION
	.align		4
        /*0050*/ 	.byte	0x03, 0x5f
        /*0052*/ 	.short	0x0101


	//----- nvinfo : EIATTR_VRC_CTA_INIT_COUNT
	.align		4
        /*0054*/ 	.byte	0x02, 0x4a
	.zero		1
	.zero		1


	//----- nvinfo : EIATTR_EXIT_INSTR_OFFSETS
	.align		4
        /*0058*/ 	.byte	0x04, 0x1c
        /*005a*/ 	.short	(.L_21 - .L_20)


	//   ....[0]....
.L_20:
        /*005c*/ 	.word	0x00001380


	//----- nvinfo : EIATTR_CRS_STACK_SIZE
	.align		4
.L_21:
        /*0060*/ 	.byte	0x04, 0x1e
        /*0062*/ 	.short	(.L_23 - .L_22)
.L_22:
        /*0064*/ 	.word	0x00000000


	//----- nvinfo : EIATTR_CBANK_PARAM_SIZE
	.align		4
.L_23:
        /*0068*/ 	.byte	0x03, 0x19
        /*006a*/ 	.short	0x0020


	//----- nvinfo : EIATTR_PARAM_CBANK
	.align		4
        /*006c*/ 	.byte	0x04, 0x0a
        /*006e*/ 	.short	(.L_25 - .L_24)
	.align		4
.L_24:
        /*0070*/ 	.word	index@(.nv.constant0._Z7computePdS_S_S_)
        /*0074*/ 	.short	0x0380
        /*0076*/ 	.short	0x0020


	//----- nvinfo : EIATTR_SW_WAR
	.align		4
.L_25:
        /*0078*/ 	.byte	0x04, 0x36
        /*007a*/ 	.short	(.L_27 - .L_26)
.L_26:
        /*007c*/ 	.word	0x00000008
.L_27:


//--------------------- .nv.callgraph             --------------------------
	.section	.nv.callgraph,"",@"SHT_CUDA_CALLGRAPH"
	.align	4
	.sectionentsize	8
	.align		4
        /*0000*/ 	.word	0x00000000
	.align		4
        /*0004*/ 	.word	0xffffffff
	.align		4
        /*0008*/ 	.word	0x00000000
	.align		4
        /*000c*/ 	.word	0xfffffffe
	.align		4
        /*0010*/ 	.word	0x00000000
	.align		4
        /*0014*/ 	.word	0xfffffffd
	.align		4
        /*0018*/ 	.word	0x00000000
	.align		4
        /*001c*/ 	.word	0xfffffffc


//--------------------- .nv.constant4             --------------------------
	.section	.nv.constant4,"a",@progbits
	.align	8
	.align		8
.nv.constant4:
        /*0000*/ 	.dword	__cudart_i2opi_d
	.align		8
        /*0008*/ 	.dword	__cudart_sin_cos_coeffs


//--------------------- .text._Z7computePdS_S_S_  --------------------------
	.section	.text._Z7computePdS_S_S_,"ax",@progbits
	.align	128
        .global         _Z7computePdS_S_S_
        .type           _Z7computePdS_S_S_,@function
        .size           _Z7computePdS_S_S_,(.L_x_22 - _Z7computePdS_S_S_)
        .other          _Z7computePdS_S_S_,@"STO_CUDA_ENTRY STV_DEFAULT"
_Z7computePdS_S_S_:
.text._Z7computePdS_S_S_:
[----:B------:R-:W0:Y:S01]  /*0000*/  LDC R1, c[0x0][0x37c] ;  /* 0x0000df00ff017b82 */ /* 0x000e220000000800 */
[----:B------:R-:W1:Y:S07]  /*0010*/  S2R R3, SR_TID.X ;  /* 0x0000000000037919 */ /* 0x000e6e0000002100 */
[----:B------:R-:W1:Y:S01]  /*0020*/  S2UR UR10, SR_CTAID.X ;  /* 0x00000000000a79c3 */ /* 0x000e620000002500 */
[----:B------:R-:W2:Y:S01]  /*0030*/  LDCU.128 UR4, c[0x0][0x390] ;  /* 0x00007200ff0477ac */ /* 0x000ea20008000c00 */
[----:B0-----:R-:W-:Y:S01]  /*0040*/  VIADD R1, R1, 0xffffffd8 ;  /* 0xffffffd801017836 */ /* 0x001fe20000000000 */
[----:B------:R-:W-:Y:S01]  /*0050*/  CS2R R26, SRZ ;  /* 0x00000000001a7805 */ /* 0x000fe2000001ff00 */
[----:B------:R-:W0:Y:S04]  /*0060*/  LDCU.64 UR8, c[0x0][0x358] ;  /* 0x00006b00ff0877ac */ /* 0x000e280008000a00 */
[----:B------:R-:W1:Y:S01]  /*0070*/  LDC R28, c[0x0][0x360] ;  /* 0x0000d800ff1c7b82 */ /* 0x000e620000000800 */
[----:B--2---:R-:W-:-:S02]  /*0080*/  UIADD3 UR6, UP0, UPT, UR6, 0x8, URZ ;  /* 0x0000000806067890 */ /* 0x004fc4000ff1e0ff */
[----:B------:R-:W-:Y:S02]  /*0090*/  UIADD3 UR4, UP1, UPT, UR4, 0x8, URZ ;  /* 0x0000000804047890 */ /* 0x000fe4000ff3e0ff */
[----:B------:R-:W-:Y:S02]  /*00a0*/  UIADD3.X UR7, UPT, UPT, URZ, UR7, URZ, UP0, !UPT ;  /* 0x00000007ff077290 */ /* 0x000fe400087fe4ff */
[----:B------:R-:W-:Y:S01]  /*00b0*/  UIADD3.X UR5, UPT, UPT, URZ, UR5, URZ, UP1, !UPT ;  /* 0x00000005ff057290 */ /* 0x000fe20008ffe4ff */
[----:B------:R-:W-:Y:S02]  /*00c0*/  IMAD.U32 R12, RZ, RZ, UR6 ;  /* 0x00000006ff0c7e24 */ /* 0x000fe4000f8e00ff */
[----:B------:R-:W-:Y:S01]  /*00d0*/  IMAD.U32 R4, RZ, RZ, UR4 ;  /* 0x00000004ff047e24 */ /* 0x000fe2000f8e00ff */
[----:B------:R-:W-:Y:S01]  /*00e0*/  UMOV UR4, URZ ;  /* 0x000000ff00047c82 */ /* 0x000fe20008000000 */
[----:B------:R-:W-:Y:S02]  /*00f0*/  IMAD.U32 R13, RZ, RZ, UR7 ;  /* 0x00000007ff0d7e24 */ /* 0x000fe4000f8e00ff */
[----:B-1----:R-:W-:Y:S01]  /*0100*/  IMAD R28, R28, UR10, R3 ;  /* 0x0000000a1c1c7c24 */ /* 0x002fe2000f8e0203 */
[----:B------:R-:W1:Y:S01]  /*0110*/  LDCU.64 UR10, c[0x4][0x8] ;  /* 0x01000100ff0a77ac */ /* 0x000e620008000a00 */
[----:B------:R-:W-:-:S04]  /*0120*/  IMAD.U32 R5, RZ, RZ, UR5 ;  /* 0x00000005ff057e24 */ /* 0x000fc8000f8e00ff */
[----:B0-----:R-:W2:Y:S03]  /*0130*/  I2F.F64 R28, R28 ;  /* 0x0000001c001c7312 */ /* 0x001ea60000201c00 */
.L_x_7:
[----:B------:R-:W-:Y:S01]  /*0140*/  UMOV UR6, 0x54442d18 ;  /* 0x54442d1800067882 */ /* 0x000fe20000000000 */
[----:B------:R-:W-:Y:S01]  /*0150*/  UMOV UR7, 0x401921fb ;  /* 0x401921fb00077882 */ /* 0x000fe20000000000 */
[----:B------:R-:W-:Y:S01]  /*0160*/  BSSY.RECONVERGENT B0, `(.L_x_0) ;  /* 0x0000023000007945 */ /* 0x000fe20003800200 */
[----:B------:R-:W-:-:S08]  /*0170*/  DMUL R2, R26, UR6 ;  /* 0x000000061a027c28 */ /* 0x000fd00008000000 */
[----:B--2---:R-:W-:-:S08]  /*0180*/  DMUL R2, R28, R2 ;  /* 0x000000021c027228 */ /* 0x004fd00000000000 */
[----:B------:R-:W-:Y:S01]  /*0190*/  DMUL R30, R2, 0.000244140625 ;  /* 0x3f300000021e7828 */ /* 0x000fe20000000000 */
[----:B------:R-:W-:Y:S02]  /*01a0*/  IMAD.MOV.U32 R2, RZ, RZ, R12 ;  /* 0x000000ffff027224 */ /* 0x000fe400078e000c */
[----:B------:R-:W-:-:S05]  /*01b0*/  IMAD.MOV.U32 R3, RZ, RZ, R13 ;  /* 0x000000ffff037224 */ /* 0x000fca00078e000d */
[----:B------:R-:W-:-:S14]  /*01c0*/  DSETP.NEU.AND P2, PT, |R30|, +INF , PT ;  /* 0x7ff000001e00742a */ /* 0x000fdc0003f4d200 */
[----:B------:R-:W-:Y:S01]  /*01d0*/  @!P2 DMUL R32, RZ, R30 ;  /* 0x0000001eff20a228 */ /* 0x000fe20000000000 */
[----:B------:R-:W-:Y:S01]  /*01e0*/  @!P2 IMAD.MOV.U32 R0, RZ, RZ, 0x1 ;  /* 0x00000001ff00a424 */ /* 0x000fe200078e00ff */
[----:B------:R-:W-:Y:S09]  /*01f0*/  @!P2 BRA `(.L_x_1) ;  /* 0x000000000064a947 */ /* 0x000ff20003800000 */
[----:B------:R-:W-:Y:S01]  /*0200*/  UMOV UR6, 0x6dc9c883 ;  /* 0x6dc9c88300067882 */ /* 0x000fe20000000000 */
[----:B------:R-:W-:Y:S01]  /*0210*/  UMOV UR7, 0x3fe45f30 ;  /* 0x3fe45f3000077882 */ /* 0x000fe20000000000 */
[C---:B------:R-:W-:Y:S01]  /*0220*/  DSETP.GE.AND P0, PT, |R30|.reuse, 2.14748364800000000000e+09, PT ;  /* 0x41e000001e00742a */ /* 0x040fe20003f06200 */
[----:B------:R-:W-:Y:S01]  /*0230*/  BSSY.RECONVERGENT B1, `(.L_x_2) ;  /* 0x0000014000017945 */ /* 0x000fe20003800200 */
[----:B------:R-:W-:Y:S01]  /*0240*/  DMUL R12, R30, UR6 ;  /* 0x000000061e0c7c28 */ /* 0x000fe20008000000 */
[----:B------:R-:W-:Y:S01]  /*0250*/  UMOV UR6, 0x54442d18 ;  /* 0x54442d1800067882 */ /* 0x000fe20000000000 */
[----:B------:R-:W-:-:S04]  /*0260*/  UMOV UR7, 0x3ff921fb ;  /* 0x3ff921fb00077882 */ /* 0x000fc80000000000 */
[----:B------:R-:W0:Y:S08]  /*0270*/  F2I.F64 R0, R12 ;  /* 0x0000000c00007311 */ /* 0x000e300000301100 */
[----:B0-----:R-:W0:Y:S02]  /*0280*/  I2F.F64 R32, R0 ;  /* 0x0000000000207312 */ /* 0x001e240000201c00 */
[----:B0-----:R-:W-:Y:S01]  /*0290*/  DFMA R14, R32, -UR6, R30 ;  /* 0x80000006200e7c2b */ /* 0x001fe2000800001e */
[----:B------:R-:W-:Y:S01]  /*02a0*/  UMOV UR6, 0x33145c00 ;  /* 0x33145c0000067882 */ /* 0x000fe20000000000 */
[----:B------:R-:W-:-:S06]  /*02b0*/  UMOV UR7, 0x3c91a626 ;  /* 0x3c91a62600077882 */ /* 0x000fcc0000000000 */
[----:B------:R-:W-:Y:S01]  /*02c0*/  DFMA R14, R32, -UR6, R14 ;  /* 0x80000006200e7c2b */ /* 0x000fe2000800000e */
[----:B------:R-:W-:Y:S01]  /*02d0*/  UMOV UR6, 0x252049c0 ;  /* 0x252049c000067882 */ /* 0x000fe20000000000 */
[----:B------:R-:W-:-:S06]  /*02e0*/  UMOV UR7, 0x397b839a ;  /* 0x397b839a00077882 */ /* 0x000fcc0000000000 */
[----:B------:R-:W-:Y:S01]  /*02f0*/  DFMA R32, R32, -UR6, R14 ;  /* 0x8000000620207c2b */ /* 0x000fe2000800000e */
[----:B------:R-:W-:Y:S10]  /*0300*/  @!P0 BRA `(.L_x_3) ;  /* 0x0000000000188947 */ /* 0x000ff40003800000 */
[----:B------:R-:W-:Y:S01]  /*0310*/  IMAD.MOV.U32 R12, RZ, RZ, R30 ;  /* 0x000000ffff0c7224 */ /* 0x000fe200078e001e */
[----:B------:R-:W-:Y:S01]  /*0320*/  MOV R22, 0x350 ;  /* 0x0000035000167802 */ /* 0x000fe20000000f00 */
[----:B------:R-:W-:-:S07]  /*0330*/  IMAD.MOV.U32 R23, RZ, RZ, R31 ;  /* 0x000000ffff177224 */ /* 0x000fce00078e001f */
[----:B-1----:R-:W-:Y:S05]  /*0340*/  CALL.REL.NOINC `($_Z7computePdS_S_S_$__internal_trig_reduction_slowpathd) ;  /* 0x0000001000107944 */ /* 0x002fea0003c00000 */
[----:B------:R-:W-:Y:S02]  /*0350*/  IMAD.MOV.U32 R32, RZ, RZ, R12 ;  /* 0x000000ffff207224 */ /* 0x000fe400078e000c */
[----:B------:R-:W-:-:S07]  /*0360*/  IMAD.MOV.U32 R33, RZ, RZ, R13 ;  /* 0x000000ffff217224 */ /* 0x000fce00078e000d */
.L_x_3:
[----:B-1----:R-:W-:Y:S05]  /*0370*/  BSYNC.RECONVERGENT B1 ;  /* 0x0000000000017941 */ /* 0x002fea0003800200 */
.L_x_2:
[----:B------:R-:W-:-:S07]  /*0380*/  VIADD R0, R0, 0x1 ;  /* 0x0000000100007836 */ /* 0x000fce0000000000 */
.L_x_1:
[----:B-1----:R-:W-:Y:S05]  /*0390*/  BSYNC.RECONVERGENT B0 ;  /* 0x0000000000007941 */ /* 0x002fea0003800200 */
.L_x_0:
[----:B------:R-:W-:-:S05]  /*03a0*/  IMAD.SHL.U32 R12, R0, 0x40, RZ ;  /* 0x00000040000c7824 */ /* 0x000fca00078e00ff */
[----:B------:R-:W-:-:S04]  /*03b0*/  LOP3.LUT R12, R12, 0x40, RZ, 0xc0, !PT ;  /* 0x000000400c0c7812 */ /* 0x000fc800078ec0ff */
[----:B------:R-:W-:-:S05]  /*03c0*/  IADD3 R38, P0, PT, R12, UR10, RZ ;  /* 0x0000000a0c267c10 */ /* 0x000fca000ff1e0ff */
[----:B------:R-:W-:-:S05]  /*03d0*/  IMAD.X R39, RZ, RZ, UR11, P0 ;  /* 0x0000000bff277e24 */ /* 0x000fca00080e06ff */
[----:B------:R-:W2:Y:S04]  /*03e0*/  LDG.E.128.CONSTANT R12, desc[UR8][R38.64] ;  /* 0x00000008260c7981 */ /* 0x000ea8000c1e9d00 */
[----:B------:R-:W3:Y:S04]  /*03f0*/  LDG.E.128.CONSTANT R16, desc[UR8][R38.64+0x10] ;  /* 0x0000100826107981 */ /* 0x000ee8000c1e9d00 */
[----:B------:R-:W4:Y:S01]  /*0400*/  LDG.E.128.CONSTANT R20, desc[UR8][R38.64+0x20] ;  /* 0x0000200826147981 */ /* 0x000f22000c1e9d00 */
[----:B------:R-:W-:Y:S01]  /*0410*/  LOP3.LUT R34, R0, 0x1, RZ, 0xc0, !PT ;  /* 0x0000000100227812 */ /* 0x000fe200078ec0ff */
[----:B------:R-:W-:Y:S01]  /*0420*/  IMAD.MOV.U32 R35, RZ, RZ, 0x3da8ff83 ;  /* 0x3da8ff83ff237424 */ /* 0x000fe200078e00ff */
[----:B------:R-:W-:Y:S01]  /*0430*/  DMUL R36, R32, R32 ;  /* 0x0000002020247228 */ /* 0x000fe20000000000 */
[----:B------:R-:W-:Y:S01]  /*0440*/  BSSY.RECONVERGENT B0, `(.L_x_4) ;  /* 0x000002e000007945 */ /* 0x000fe20003800200 */
[----:B------:R-:W-:Y:S01]  /*0450*/  ISETP.NE.U32.AND P0, PT, R34, 0x1, PT ;  /* 0x000000012200780c */ /* 0x000fe20003f05070 */
[----:B------:R-:W-:-:S03]  /*0460*/  IMAD.MOV.U32 R34, RZ, RZ, 0x20fd8164 ;  /* 0x20fd8164ff227424 */ /* 0x000fc600078e00ff */
[----:B------:R-:W-:Y:S02]  /*0470*/  FSEL R35, -R35, 0.11223486810922622681, !P0 ;  /* 0x3de5db6523237808 */ /* 0x000fe40004000100 */
[----:B------:R-:W-:-:S06]  /*0480*/  FSEL R34, R34, -8.06006814911005101289e+34, !P0 ;  /* 0xf9785eba22227808 */ /* 0x000fcc0004000000 */
[----:B--2---:R-:W-:Y:S02]  /*0490*/  DFMA R12, R36, R34, R12 ;  /* 0x00000022240c722b */ /* 0x004fe4000000000c */
[----:B------:R-:W-:-:S06]  /*04a0*/  @!P2 DMUL R34, RZ, R30 ;  /* 0x0000001eff22a228 */ /* 0x000fcc0000000000 */
[----:B------:R-:W-:-:S08]  /*04b0*/  DFMA R12, R36, R12, R14 ;  /* 0x0000000c240c722b */ /* 0x000fd0000000000e */
[----:B---3--:R-:W-:-:S08]  /*04c0*/  DFMA R12, R36, R12, R16 ;  /* 0x0000000c240c722b */ /* 0x008fd00000000010 */
[----:B------:R-:W-:-:S08]  /*04d0*/  DFMA R12, R36, R12, R18 ;  /* 0x0000000c240c722b */ /* 0x000fd00000000012 */
[----:B----4-:R-:W-:-:S08]  /*04e0*/  DFMA R12, R36, R12, R20 ;  /* 0x0000000c240c722b */ /* 0x010fd00000000014 */
[----:B------:R-:W-:-:S08]  /*04f0*/  DFMA R12, R36, R12, R22 ;  /* 0x0000000c240c722b */ /* 0x000fd00000000016 */
[----:B------:R-:W-:Y:S02]  /*0500*/  DFMA R32, R12, R32, R32 ;  /* 0x000000200c20722b */ /* 0x000fe40000000020 */
[----:B------:R-:W-:-:S10]  /*0510*/  DFMA R12, R36, R12, 1 ;  /* 0x3ff00000240c742b */ /* 0x000fd4000000000c */
[----:B------:R-:W-:Y:S02]  /*0520*/  FSEL R14, R12, R32, !P0 ;  /* 0x000000200c0e7208 */ /* 0x000fe40004000000 */
[----:B------:R-:W-:Y:S02]  /*0530*/  FSEL R15, R13, R33, !P0 ;  /* 0x000000210d0f7208 */ /* 0x000fe40004000000 */
[----:B------:R-:W-:Y:S01]  /*0540*/  LOP3.LUT P0, RZ, R0, 0x2, RZ, 0xc0, !PT ;  /* 0x0000000200ff7812 */ /* 0x000fe2000780c0ff */
[----:B------:R-:W-:-:S03]  /*0550*/  @!P2 IMAD.MOV.U32 R0, RZ, RZ, RZ ;  /* 0x000000ffff00a224 */ /* 0x000fc600078e00ff */
[----:B------:R-:W-:-:S10]  /*0560*/  DADD R12, RZ, -R14 ;  /* 0x00000000ff0c7229 */ /* 0x000fd4000000080e */
[----:B------:R-:W-:Y:S02]  /*0570*/  FSEL R32, R14, R12, !P0 ;  /* 0x0000000c0e207208 */ /* 0x000fe40004000000 */
[----:B------:R-:W-:Y:S01]  /*0580*/  FSEL R33, R15, R13, !P0 ;  /* 0x0000000d0f217208 */ /* 0x000fe20004000000 */
[----:B------:R-:W-:Y:S06]  /*0590*/  @!P2 BRA `(.L_x_5) ;  /* 0x000000000060a947 */ /* 0x000fec0003800000 */
[----:B------:R-:W-:Y:S01]  /*05a0*/  UMOV UR6, 0x6dc9c883 ;  /* 0x6dc9c88300067882 */ /* 0x000fe20000000000 */
[----:B------:R-:W-:Y:S01]  /*05b0*/  UMOV UR7, 0x3fe45f30 ;  /* 0x3fe45f3000077882 */ /* 0x000fe20000000000 */
[C---:B------:R-:W-:Y:S02]  /*05c0*/  DSETP.GE.AND P0, PT, |R30|.reuse, 2.14748364800000000000e+09, PT ;  /* 0x41e000001e00742a */ /* 0x040fe40003f06200 */
        /* <DEDUP_REMOVED lines=13> */
[----:B------:R-:W-:Y:S01]  /*06a0*/  BSSY.RECONVERGENT B1, `(.L_x_6) ;  /* 0x0000005000017945 */ /* 0x000fe20003800200 */
[----:B------:R-:W-:Y:S01]  /*06b0*/  IMAD.MOV.U32 R12, RZ, RZ, R30 ;  /* 0x000000ffff0c7224 */ /* 0x000fe200078e001e */
[----:B------:R-:W-:Y:S01]  /*06c0*/  MOV R22, 0x6f0 ;  /* 0x000006f000167802 */ /* 0x000fe20000000f00 */
[----:B------:R-:W-:-:S07]  /*06d0*/  IMAD.MOV.U32 R23, RZ, RZ, R31 ;  /* 0x000000ffff177224 */ /* 0x000fce00078e001f */
[----:B------:R-:W-:Y:S05]  /*06e0*/  CALL.REL.NOINC `($_Z7computePdS_S_S_$__internal_trig_reduction_slowpathd) ;  /* 0x0000000c00287944 */ /* 0x000fea0003c00000 */
[----:B------:R-:W-:Y:S05]  /*06f0*/  BSYNC.RECONVERGENT B1 ;  /* 0x0000000000017941 */ /* 0x000fea0003800200 */
.L_x_6:
[----:B------:R-:W-:Y:S02]  /*0700*/  IMAD.MOV.U32 R34, RZ, RZ, R12 ;  /* 0x000000ffff227224 */ /* 0x000fe400078e000c */
[----:B------:R-:W-:-:S07]  /*0710*/  IMAD.MOV.U32 R35, RZ, RZ, R13 ;  /* 0x000000ffff237224 */ /* 0x000fce00078e000d */
.L_x_5:
[----:B------:R-:W-:Y:S05]  /*0720*/  BSYNC.RECONVERGENT B0 ;  /* 0x0000000000007941 */ /* 0x000fea0003800200 */
.L_x_4:
        /* <DEDUP_REMOVED lines=9> */
[----:B------:R-:W-:-:S02]  /*07c0*/  DMUL R36, R34, R34 ;  /* 0x0000002222247228 */ /* 0x000fc40000000000 */
[----:B------:R-:W-:Y:S01]  /*07d0*/  ISETP.NE.U32.AND P0, PT, R30, 0x1, PT ;  /* 0x000000011e00780c */ /* 0x000fe20003f05070 */
[----:B------:R-:W-:-:S03]  /*07e0*/  IMAD.MOV.U32 R30, RZ, RZ, 0x20fd8164 ;  /* 0x20fd8164ff1e7424 */ /* 0x000fc600078e00ff */
[----:B------:R-:W-:Y:S02]  /*07f0*/  FSEL R31, -R31, 0.11223486810922622681, !P0 ;  /* 0x3de5db651f1f7808 */ /* 0x000fe40004000100 */
[----:B------:R-:W-:-:S06]  /*0800*/  FSEL R30, R30, -8.06006814911005101289e+34, !P0 ;  /* 0xf9785eba1e1e7808 */ /* 0x000fcc0004000000 */
[----:B--2---:R-:W-:-:S08]  /*0810*/  DFMA R12, R36, R30, R12 ;  /* 0x0000001e240c722b */ /* 0x004fd0000000000c */
[C---:B------:R-:W-:Y:S01]  /*0820*/  DFMA R12, R36.reuse, R12, R14 ;  /* 0x0000000c240c722b */ /* 0x040fe2000000000e */
[----:B------:R-:W2:Y:S07]  /*0830*/  LDG.E.64 R14, desc[UR8][R4.64+-0x8] ;  /* 0xfffff808040e7981 */ /* 0x000eae000c1e1b00 */
[C---:B---3--:R-:W-:Y:S01]  /*0840*/  DFMA R12, R36.reuse, R12, R16 ;  /* 0x0000000c240c722b */ /* 0x048fe20000000010 */
[----:B------:R-:W3:Y:S07]  /*0850*/  LDG.E.64 R16, desc[UR8][R2.64] ;  /* 0x0000000802107981 */ /* 0x000eee000c1e1b00 */
[----:B------:R-:W-:-:S02]  /*0860*/  DFMA R18, R36, R12, R18 ;  /* 0x0000000c2412722b */ /* 0x000fc40000000012 */
[----:B------:R-:W5:Y:S06]  /*0870*/  LDG.E.64 R12, desc[UR8][R2.64+-0x8] ;  /* 0xfffff808020c7981 */ /* 0x000f6c000c1e1b00 */
[----:B----4-:R-:W-:-:S08]  /*0880*/  DFMA R18, R36, R18, R20 ;  /* 0x000000122412722b */ /* 0x010fd00000000014 */
[----:B------:R-:W-:Y:S02]  /*0890*/  DFMA R22, R36, R18, R22 ;  /* 0x000000122416722b */ /* 0x000fe40000000016 */
[----:B------:R0:W4:Y:S06]  /*08a0*/  LDG.E.64 R18, desc[UR8][R4.64] ;  /* 0x0000000804127981 */ /* 0x00012c000c1e1b00 */
[----:B------:R-:W-:Y:S02]  /*08b0*/  DFMA R34, R22, R34, R34 ;  /* 0x000000221622722b */ /* 0x000fe40000000022 */
[----:B------:R-:W-:-:S10]  /*08c0*/  DFMA R22, R36, R22, 1 ;  /* 0x3ff000002416742b */ /* 0x000fd40000000016 */
[----:B------:R-:W-:Y:S02]  /*08d0*/  FSEL R22, R22, R34, !P0 ;  /* 0x0000002216167208 */ /* 0x000fe40004000000 */
[----:B------:R-:W-:-:S06]  /*08e0*/  FSEL R23, R23, R35, !P0 ;  /* 0x0000002317177208 */ /* 0x000fcc0004000000 */
[----:B------:R-:W-:Y:S01]  /*08f0*/  DADD R20, RZ, -R22 ;  /* 0x00000000ff147229 */ /* 0x000fe20000000816 */
[----:B------:R-:W-:-:S09]  /*0900*/  LOP3.LUT P0, RZ, R0, 0x2, RZ, 0xc0, !PT ;  /* 0x0000000200ff7812 */ /* 0x000fd2000780c0ff */
[----:B------:R-:W-:Y:S02]  /*0910*/  FSEL R22, R22, R20, !P0 ;  /* 0x0000001416167208 */ /* 0x000fe40004000000 */
[----:B------:R-:W-:Y:S01]  /*0920*/  FSEL R23, R23, R21, !P0 ;  /* 0x0000001517177208 */ /* 0x000fe20004000000 */
[----:B------:R-:W-:-:S04]  /*0930*/  UIADD3 UR4, UPT, UPT, UR4, 0x1, URZ ;  /* 0x0000000104047890 */ /* 0x000fc8000fffe0ff */
[----:B------:R-:W-:Y:S01]  /*0940*/  UISETP.NE.AND UP0, UPT, UR4, 0x1000, UPT ;  /* 0x000010000400788c */ /* 0x000fe2000bf05270 */
[----:B0-----:R-:W-:Y:S01]  /*0950*/  IADD3 R4, P1, PT, R4, 0x10, RZ ;  /* 0x0000001004047810 */ /* 0x001fe20007f3e0ff */
[----:B------:R-:W-:-:S04]  /*0960*/  DADD R26, R26, 1 ;  /* 0x3ff000001a1a7429 */ /* 0x000fc80000000000 */
[----:B------:R-:W-:Y:S01]  /*0970*/  IMAD.X R5, RZ, RZ, R5, P1 ;  /* 0x000000ffff057224 */ /* 0x000fe200008e0605 */
[C---:B--2---:R-:W-:Y:S02]  /*0980*/  DMUL R30, R22.reuse, R14 ;  /* 0x0000000e161e7228 */ /* 0x044fe40000000000 */
[----:B-----5:R-:W-:-:S08]  /*0990*/  DMUL R20, R22, R12 ;  /* 0x0000000c16147228 */ /* 0x020fd00000000000 */
[----:B------:R-:W-:Y:S02]  /*09a0*/  DFMA R20, R32, R14, R20 ;  /* 0x0000000e2014722b */ /* 0x000fe40000000014 */
[C---:B---3--:R-:W-:Y:S02]  /*09b0*/  DMUL R14, R22.reuse, R16 ;  /* 0x00000010160e7228 */ /* 0x048fe40000000000 */
[----:B----4-:R-:W-:Y:S02]  /*09c0*/  DMUL R22, R22, R18 ;  /* 0x0000001216167228 */ /* 0x010fe40000000000 */
[----:B------:R-:W-:-:S04]  /*09d0*/  DFMA R30, R32, R12, -R30 ;  /* 0x0000000c201e722b */ /* 0x000fc8000000081e */
[C---:B------:R-:W-:Y:S02]  /*09e0*/  DFMA R14, R32.reuse, R18, R14 ;  /* 0x00000012200e722b */ /* 0x040fe4000000000e */
[----:B------:R-:W-:Y:S01]  /*09f0*/  DFMA R22, R32, R16, -R22 ;  /* 0x000000102016722b */ /* 0x000fe20000000816 */
[----:B------:R-:W-:Y:S01]  /*0a00*/  IADD3 R12, P0, PT, R2, 0x10, RZ ;  /* 0x00000010020c7810 */ /* 0x000fe20007f1e0ff */
[----:B------:R-:W-:Y:S02]  /*0a10*/  DADD R6, R20, R6 ;  /* 0x0000000014067229 */ /* 0x000fe40000000006 */
[----:B------:R-:W-:Y:S02]  /*0a20*/  DADD R8, R30, R8 ;  /* 0x000000001e087229 */ /* 0x000fe40000000008 */
[----:B------:R-:W-:Y:S02]  /*0a30*/  DADD R10, R14, R10 ;  /* 0x000000000e0a7229 */ /* 0x000fe4000000000a */
[----:B------:R-:W-:Y:S01]  /*0a40*/  DADD R24, R22, R24 ;  /* 0x0000000016187229 */ /* 0x000fe20000000018 */
[----:B------:R-:W-:Y:S01]  /*0a50*/  IMAD.X R13, RZ, RZ, R3, P0 ;  /* 0x000000ffff0d7224 */ /* 0x000fe200000e0603 */
[----:B------:R-:W-:Y:S09]  /*0a60*/  BRA.U UP0, `(.L_x_7) ;  /* 0xfffffff500b47547 */ /* 0x000ff2000b83ffff */
[----:B------:R-:W0:Y:S01]  /*0a70*/  S2R R3, SR_TID.X ;  /* 0x0000000000037919 */ /* 0x000e220000002100 */
[----:B------:R-:W0:Y:S01]  /*0a80*/  S2UR UR4, SR_CTAID.X ;  /* 0x00000000000479c3 */ /* 0x000e220000002500 */
[----:B------:R-:W-:Y:S01]  /*0a90*/  UMOV UR6, 0x54442d18 ;  /* 0x54442d1800067882 */ /* 0x000fe20000000000 */
[----:B------:R-:W-:Y:S01]  /*0aa0*/  UMOV UR7, 0x401921fb ;  /* 0x401921fb00077882 */ /* 0x000fe20000000000 */
[----:B------:R-:W-:Y:S05]  /*0ab0*/  BSSY.RECONVERGENT B0, `(.L_x_8) ;  /* 0x0000023000007945 */ /* 0x000fea0003800200 */
[----:B------:R-:W0:Y:S02]  /*0ac0*/  LDC R12, c[0x0][0x360] ;  /* 0x0000d800ff0c7b82 */ /* 0x000e240000000800 */
[----:B0-----:R-:W-:-:S04]  /*0ad0*/  IMAD R12, R12, UR4, R3 ;  /* 0x000000040c0c7c24 */ /* 0x001fc8000f8e0203 */
[----:B------:R-:W0:Y:S02]  /*0ae0*/  I2F.F64 R2, R12 ;  /* 0x0000000c00027312 */ /* 0x000e240000201c00 */
[----:B0-----:R-:W-:-:S08]  /*0af0*/  DMUL R2, R2, UR6 ;  /* 0x0000000602027c28 */ /* 0x001fd00008000000 */
[----:B------:R-:W-:-:S08]  /*0b00*/  DMUL R4, R2, 0.0001220703125 ;  /* 0x3f20000002047828 */ /* 0x000fd00000000000 */
        /* <DEDUP_REMOVED lines=24> */
[----:B------:R-:W-:Y:S05]  /*0c90*/  CALL.REL.NOINC `($_Z7computePdS_S_S_$__internal_trig_reduction_slowpathd) ;  /* 0x0000000400bc7944 */ /* 0x000fea0003c00000 */
[----:B------:R-:W-:Y:S02]  /*0ca0*/  IMAD.MOV.U32 R2, RZ, RZ, R12 ;  /* 0x000000ffff027224 */ /* 0x000fe400078e000c */
[----:B------:R-:W-:-:S07]  /*0cb0*/  IMAD.MOV.U32 R3, RZ, RZ, R13 ;  /* 0x000000ffff037224 */ /* 0x000fce00078e000d */
.L_x_11:
[----:B------:R-:W-:Y:S05]  /*0cc0*/  BSYNC.RECONVERGENT B1 ;  /* 0x0000000000017941 */ /* 0x000fea0003800200 */
.L_x_10:
[----:B------:R-:W-:-:S07]  /*0cd0*/  VIADD R0, R0, 0x1 ;  /* 0x0000000100007836 */ /* 0x000fce0000000000 */
.L_x_9:
[----:B------:R-:W-:Y:S05]  /*0ce0*/  BSYNC.RECONVERGENT B0 ;  /* 0x0000000000007941 */ /* 0x000fea0003800200 */
.L_x_8:
[----:B------:R-:W0:Y:S01]  /*0cf0*/  LDCU.64 UR6, c[0x4][0x8] ;  /* 0x01000100ff0677ac */ /* 0x000e220008000a00 */
[----:B------:R-:W-:-:S05]  /*0d00*/  IMAD.SHL.U32 R12, R0, 0x40, RZ ;  /* 0x00000040000c7824 */ /* 0x000fca00078e00ff */
[----:B------:R-:W-:-:S04]  /*0d10*/  LOP3.LUT R12, R12, 0x40, RZ, 0xc0, !PT ;  /* 0x000000400c0c7812 */ /* 0x000fc800078ec0ff */
[----:B0-----:R-:W-:-:S05]  /*0d20*/  IADD3 R28, P0, PT, R12, UR6, RZ ;  /* 0x000000060c1c7c10 */ /* 0x001fca000ff1e0ff */
[----:B------:R-:W-:-:S05]  /*0d30*/  IMAD.X R29, RZ, RZ, UR7, P0 ;  /* 0x00000007ff1d7e24 */ /* 0x000fca00080e06ff */
[----:B------:R-:W2:Y:S04]  /*0d40*/  LDG.E.128.CONSTANT R12, desc[UR8][R28.64] ;  /* 0x000000081c0c7981 */ /* 0x000ea8000c1e9d00 */
[----:B------:R-:W3:Y:S04]  /*0d50*/  LDG.E.128.CONSTANT R16, desc[UR8][R28.64+0x10] ;  /* 0x000010081c107981 */ /* 0x000ee8000c1e9d00 */
[----:B------:R-:W4:Y:S01]  /*0d60*/  LDG.E.128.CONSTANT R20, desc[UR8][R28.64+0x20] ;  /* 0x000020081c147981 */ /* 0x000f22000c1e9d00 */
[----:B------:R-:W-:Y:S01]  /*0d70*/  LOP3.LUT R26, R0, 0x1, RZ, 0xc0, !PT ;  /* 0x00000001001a7812 */ /* 0x000fe200078ec0ff */
[----:B------:R-:W-:Y:S01]  /*0d80*/  IMAD.MOV.U32 R30, RZ, RZ, 0x20fd8164 ;  /* 0x20fd8164ff1e7424 */ /* 0x000fe200078e00ff */
[----:B------:R-:W-:Y:S01]  /*0d90*/  DSETP.NEU.AND P1, PT, |R4|, +INF , PT ;  /* 0x7ff000000400742a */ /* 0x000fe20003f2d200 */
[----:B------:R-:W-:Y:S01]  /*0da0*/  IMAD.MOV.U32 R31, RZ, RZ, 0x3da8ff83 ;  /* 0x3da8ff83ff1f7424 */ /* 0x000fe200078e00ff */
[----:B------:R-:W-:Y:S01]  /*0db0*/  ISETP.NE.U32.AND P0, PT, R26, 0x1, PT ;  /* 0x000000011a00780c */ /* 0x000fe20003f05070 */
[----:B------:R-:W-:Y:S01]  /*0dc0*/  DMUL R26, R2, R2 ;  /* 0x00000002021a7228 */ /* 0x000fe20000000000 */
[----:B------:R-:W-:Y:S02]  /*0dd0*/  BSSY.RECONVERGENT B0, `(.L_x_12) ;  /* 0x000002a000007945 */ /* 0x000fe40003800200 */
[----:B------:R-:W-:-:S02]  /*0de0*/  FSEL R30, R30, -8.06006814911005101289e+34, !P0 ;  /* 0xf9785eba1e1e7808 */ /* 0x000fc40004000000 */
[----:B------:R-:W-:-:S06]  /*0df0*/  FSEL R31, -R31, 0.11223486810922622681, !P0 ;  /* 0x3de5db651f1f7808 */ /* 0x000fcc0004000100 */
[----:B--2---:R-:W-:-:S08]  /*0e00*/  DFMA R12, R26, R30, R12 ;  /* 0x0000001e1a0c722b */ /* 0x004fd0000000000c */
[----:B------:R-:W-:-:S08]  /*0e10*/  DFMA R12, R26, R12, R14 ;  /* 0x0000000c1a0c722b */ /* 0x000fd0000000000e */
[----:B---3--:R-:W-:-:S08]  /*0e20*/  DFMA R12, R26, R12, R16 ;  /* 0x0000000c1a0c722b */ /* 0x008fd00000000010 */
[----:B------:R-:W-:-:S08]  /*0e30*/  DFMA R12, R26, R12, R18 ;  /* 0x0000000c1a0c722b */ /* 0x000fd00000000012 */
[----:B----4-:R-:W-:-:S08]  /*0e40*/  DFMA R12, R26, R12, R20 ;  /* 0x0000000c1a0c722b */ /* 0x010fd00000000014 */
[----:B------:R-:W-:-:S08]  /*0e50*/  DFMA R12, R26, R12, R22 ;  /* 0x0000000c1a0c722b */ /* 0x000fd00000000016 */
[----:B------:R-:W-:Y:S02]  /*0e60*/  DFMA R2, R12, R2, R2 ;  /* 0x000000020c02722b */ /* 0x000fe40000000002 */
[----:B------:R-:W-:Y:S02]  /*0e70*/  DFMA R12, R26, R12, 1 ;  /* 0x3ff000001a0c742b */ /* 0x000fe4000000000c */
[----:B------:R-:W-:-:S08]  /*0e80*/  @!P1 DMUL R26, RZ, R4 ;  /* 0x00000004ff1a9228 */ /* 0x000fd00000000000 */
        /* <DEDUP_REMOVED lines=30> */
.L_x_13:
[----:B------:R-:W-:Y:S05]  /*1070*/  BSYNC.RECONVERGENT B0 ;  /* 0x0000000000007941 */ /* 0x000fea0003800200 */
.L_x_12:
        /* <DEDUP_REMOVED lines=9> */
[----:B------:R-:W-:-:S02]  /*1110*/  IMAD.MOV.U32 R30, RZ, RZ, 0x20fd8164 ;  /* 0x20fd8164ff1e7424 */ /* 0x000fc400078e00ff */
[----:B------:R-:W-:Y:S01]  /*1120*/  IMAD.MOV.U32 R31, RZ, RZ, 0x3da8ff83 ;  /* 0x3da8ff83ff1f7424 */ /* 0x000fe200078e00ff */
[----:B------:R-:W-:Y:S01]  /*1130*/  ISETP.NE.U32.AND P0, PT, R4, 0x1, PT ;  /* 0x000000010400780c */ /* 0x000fe20003f05070 */
[----:B------:R-:W-:-:S03]  /*1140*/  DMUL R4, R26, R26 ;  /* 0x0000001a1a047228 */ /* 0x000fc60000000000 */
[----:B------:R-:W-:Y:S02]  /*1150*/  FSEL R30, R30, -8.06006814911005101289e+34, !P0 ;  /* 0xf9785eba1e1e7808 */ /* 0x000fe40004000000 */
[----:B------:R-:W-:-:S06]  /*1160*/  FSEL R31, -R31, 0.11223486810922622681, !P0 ;  /* 0x3de5db651f1f7808 */ /* 0x000fcc0004000100 */
[----:B--2---:R-:W-:-:S08]  /*1170*/  DFMA R12, R4, R30, R12 ;  /* 0x0000001e040c722b */ /* 0x004fd0000000000c */
[C---:B------:R-:W-:Y:S01]  /*1180*/  DFMA R12, R4.reuse, R12, R14 ;  /* 0x0000000c040c722b */ /* 0x040fe2000000000e */
[----:B------:R-:W0:Y:S07]  /*1190*/  LDC.64 R14, c[0x0][0x380] ;  /* 0x0000e000ff0e7b82 */ /* 0x000e2e0000000a00 */
[C---:B---3--:R-:W-:Y:S01]  /*11a0*/  DFMA R12, R4.reuse, R12, R16 ;  /* 0x0000000c040c722b */ /* 0x048fe20000000010 */
[----:B------:R-:W1:Y:S07]  /*11b0*/  LDC.64 R16, c[0x0][0x388] ;  /* 0x0000e200ff107b82 */ /* 0x000e6e0000000a00 */
[C---:B------:R-:W-:Y:S01]  /*11c0*/  DFMA R12, R4.reuse, R12, R18 ;  /* 0x0000000c040c722b */ /* 0x040fe20000000012 */
[----:B------:R-:W2:Y:S07]  /*11d0*/  LDC R19, c[0x0][0x360] ;  /* 0x0000d800ff137b82 */ /* 0x000eae0000000800 */
[----:B----4-:R-:W-:-:S08]  /*11e0*/  DFMA R12, R4, R12, R20 ;  /* 0x0000000c040c722b */ /* 0x010fd00000000014 */
[----:B------:R-:W-:-:S08]  /*11f0*/  DFMA R12, R4, R12, R22 ;  /* 0x0000000c040c722b */ /* 0x000fd00000000016 */
[----:B------:R-:W-:Y:S02]  /*1200*/  DFMA R26, R12, R26, R26 ;  /* 0x0000001a0c1a722b */ /* 0x000fe4000000001a */
[----:B------:R-:W-:-:S10]  /*1210*/  DFMA R4, R4, R12, 1 ;  /* 0x3ff000000404742b */ /* 0x000fd4000000000c */
[----:B------:R-:W-:Y:S02]  /*1220*/  FSEL R12, R4, R26, !P0 ;  /* 0x0000001a040c7208 */ /* 0x000fe40004000000 */
[----:B------:R-:W-:Y:S02]  /*1230*/  FSEL R13, R5, R27, !P0 ;  /* 0x0000001b050d7208 */ /* 0x000fe40004000000 */
[----:B------:R-:W-:Y:S02]  /*1240*/  LOP3.LUT P0, RZ, R0, 0x2, RZ, 0xc0, !PT ;  /* 0x0000000200ff7812 */ /* 0x000fe4000780c0ff */
[----:B------:R-:W2:Y:S02]  /*1250*/  S2R R0, SR_TID.X ;  /* 0x0000000000007919 */ /* 0x000ea40000002100 */
[----:B------:R-:W-:-:S10]  /*1260*/  DADD R4, RZ, -R12 ;  /* 0x00000000ff047229 */ /* 0x000fd4000000080c */
[----:B------:R-:W-:Y:S02]  /*1270*/  FSEL R4, R12, R4, !P0 ;  /* 0x000000040c047208 */ /* 0x000fe40004000000 */
[----:B------:R-:W-:-:S06]  /*1280*/  FSEL R5, R13, R5, !P0 ;  /* 0x000000050d057208 */ /* 0x000fcc0004000000 */
[----:B------:R-:W-:-:S08]  /*1290*/  DMUL R12, R24, R4 ;  /* 0x00000004180c7228 */ /* 0x000fd00000000000 */
[----:B------:R-:W-:Y:S01]  /*12a0*/  DFMA R12, R10, R2, R12 ;  /* 0x000000020a0c722b */ /* 0x000fe2000000000c */
[----:B--2---:R-:W-:-:S07]  /*12b0*/  IMAD R19, R19, UR4, R0 ;  /* 0x0000000413137c24 */ /* 0x004fce000f8e0200 */
[----:B------:R-:W-:-:S08]  /*12c0*/  DMUL R4, R4, R12 ;  /* 0x0000000c04047228 */ /* 0x000fd00000000000 */
[----:B------:R-:W-:Y:S02]  /*12d0*/  DFMA R4, R24, R2, -R4 ;  /* 0x000000021804722b */ /* 0x000fe40000000804 */
[C-C-:B------:R-:W-:Y:S02]  /*12e0*/  DADD R2, R6.reuse, R12.reuse ;  /* 0x0000000006027229 */ /* 0x140fe4000000000c */
[----:B------:R-:W-:-:S04]  /*12f0*/  DADD R12, R6, -R12 ;  /* 0x00000000060c7229 */ /* 0x000fc8000000080c */
[C-C-:B------:R-:W-:Y:S02]  /*1300*/  DADD R6, R8.reuse, R4.reuse ;  /* 0x0000000008067229 */ /* 0x140fe40000000004 */
[----:B------:R-:W-:Y:S01]  /*1310*/  DADD R10, R8, -R4 ;  /* 0x00000000080a7229 */ /* 0x000fe20000000804 */
[----:B0-----:R-:W-:-:S04]  /*1320*/  IMAD.WIDE R4, R19, 0x8, R14 ;  /* 0x0000000813047825 */ /* 0x001fc800078e020e */
[----:B-1----:R-:W-:Y:S01]  /*1330*/  IMAD.WIDE R8, R19, 0x8, R16 ;  /* 0x0000000813087825 */ /* 0x002fe200078e0210 */
[----:B------:R-:W-:Y:S04]  /*1340*/  STG.E.64 desc[UR8][R4.64], R2 ;  /* 0x0000000204007986 */ /* 0x000fe8000c101b08 */
[----:B------:R-:W-:Y:S04]  /*1350*/  STG.E.64 desc[UR8][R8.64], R6 ;  /* 0x0000000608007986 */ /* 0x000fe8000c101b08 */
[----:B------:R-:W-:Y:S04]  /*1360*/  STG.E.64 desc[UR8][R4.64+0x8000], R12 ;  /* 0x0080000c04007986 */ /* 0x000fe8000c101b08 */
[----:B------:R-:W-:Y:S01]  /*1370*/  STG.E.64 desc[UR8][R8.64+0x8000], R10 ;  /* 0x0080000a08007986 */ /* 0x000fe2000c101b08 */
[----:B------:R-:W-:Y:S05]  /*1380*/  EXIT ;  /* 0x000000000000794d */ /* 0x000fea0003800000 */
        .type           $_Z7computePdS_S_S_$__internal_trig_reduction_slowpathd,@function
        .size           $_Z7computePdS_S_S_$__internal_trig_reduction_slowpathd,(.L_x_22 - $_Z7computePdS_S_S_$__internal_trig_reduction_slowpathd)
$_Z7computePdS_S_S_$__internal_trig_reduction_slowpathd:
[--C-:B------:R-:W-:Y:S01]  /*1390*/  SHF.R.U32.HI R35, RZ, 0x14, R23.reuse ;  /* 0x00000014ff237819 */ /* 0x100fe20000011617 */
[----:B------:R-:W-:Y:S02]  /*13a0*/  IMAD.MOV.U32 R13, RZ, RZ, R23 ;  /* 0x000000ffff0d7224 */ /* 0x000fe400078e0017 */
[----:B------:R-:W-:Y:S01]  /*13b0*/  IMAD.MOV.U32 R18, RZ, RZ, RZ ;  /* 0x000000ffff127224 */ /* 0x000fe200078e00ff */
[----:B------:R-:W-:-:S04]  /*13c0*/  LOP3.LUT R0, R35, 0x7ff, RZ, 0xc0, !PT ;  /* 0x000007ff23007812 */ /* 0x000fc800078ec0ff */
[----:B------:R-:W-:-:S13]  /*13d0*/  ISETP.NE.AND P0, PT, R0, 0x7ff, PT ;  /* 0x000007ff0000780c */ /* 0x000fda0003f05270 */
[----:B------:R-:W-:Y:S05]  /*13e0*/  @!P0 BRA `(.L_x_14) ;  /* 0x0000000800508947 */ /* 0x000fea0003800000 */
[----:B------:R-:W-:Y:S01]  /*13f0*/  VIADD R0, R0, 0xfffffc00 ;  /* 0xfffffc0000007836 */ /* 0x000fe20000000000 */
[----:B------:R-:W-:Y:S01]  /*1400*/  BSSY.RECONVERGENT B2, `(.L_x_15) ;  /* 0x000002e000027945 */ /* 0x000fe20003800200 */
[----:B------:R-:W-:-:S03]  /*1410*/  CS2R R20, SRZ ;  /* 0x0000000000147805 */ /* 0x000fc6000001ff00 */
[----:B------:R-:W-:Y:S02]  /*1420*/  SHF.R.U32.HI R15, RZ, 0x6, R0 ;  /* 0x00000006ff0f7819 */ /* 0x000fe40000011600 */
[----:B------:R-:W-:Y:S02]  /*1430*/  ISETP.GE.U32.AND P0, PT, R0, 0x80, PT ;  /* 0x000000800000780c */ /* 0x000fe40003f06070 */
[C---:B------:R-:W-:Y:S02]  /*1440*/  IADD3 R14, PT, PT, -R15.reuse, 0x13, RZ ;  /* 0x000000130f0e7810 */ /* 0x040fe40007ffe1ff */
[----:B------:R-:W-:Y:S02]  /*1450*/  IADD3 R0, PT, PT, -R15, 0xf, RZ ;  /* 0x0000000f0f007810 */ /* 0x000fe40007ffe1ff */
[----:B------:R-:W-:-:S04]  /*1460*/  SEL R14, R14, 0x12, P0 ;  /* 0x000000120e0e7807 */ /* 0x000fc80000000000 */
[----:B------:R-:W-:-:S13]  /*1470*/  ISETP.GE.AND P0, PT, R0, R14, PT ;  /* 0x0000000e0000720c */ /* 0x000fda0003f06270 */
[----:B------:R-:W-:Y:S05]  /*1480*/  @P0 BRA `(.L_x_16) ;  /* 0x0000000000940947 */ /* 0x000fea0003800000 */
[----:B------:R-:W0:Y:S01]  /*1490*/  LDC.64 R36, c[0x0][0x358] ;  /* 0x0000d600ff247b82 */ /* 0x000e220000000a00 */
[C---:B------:R-:W-:Y:S01]  /*14a0*/  SHF.L.U64.HI R16, R12.reuse, 0xb, R13 ;  /* 0x0000000b0c107819 */ /* 0x040fe2000001020d */
[----:B------:R-:W-:Y:S01]  /*14b0*/  IMAD.SHL.U32 R13, R12, 0x800, RZ ;  /* 0x000008000c0d7824 */ /* 0x000fe200078e00ff */
[----:B------:R-:W-:Y:S01]  /*14c0*/  BSSY.RECONVERGENT B3, `(.L_x_17) ;  /* 0x0000020000037945 */ /* 0x000fe20003800200 */
[----:B------:R-:W-:Y:S01]  /*14d0*/  IADD3 R12, PT, PT, RZ, -R15, -R14 ;  /* 0x8000000fff0c7210 */ /* 0x000fe20007ffe80e */
[----:B------:R-:W-:Y:S01]  /*14e0*/  IMAD.MOV.U32 R15, RZ, RZ, RZ ;  /* 0x000000ffff0f7224 */ /* 0x000fe200078e00ff */
[----:B------:R-:W-:Y:S02]  /*14f0*/  CS2R R20, SRZ ;  /* 0x0000000000147805 */ /* 0x000fe4000001ff00 */
[----:B------:R-:W-:-:S07]  /*1500*/  LOP3.LUT R16, R16, 0x80000000, RZ, 0xfc, !PT ;  /* 0x8000000010107812 */ /* 0x000fce00078efcff */
.L_x_18:
[----:B------:R-:W1:Y:S01]  /*1510*/  LDC.64 R18, c[0x4][RZ] ;  /* 0x01000000ff127b82 */ /* 0x000e620000000a00 */
[----:B0-----:R-:W-:Y:S02]  /*1520*/  R2UR UR6, R36 ;  /* 0x00000000240672ca */ /* 0x001fe400000e0000 */
[----:B------:R-:W-:Y:S01]  /*1530*/  R2UR UR7, R37 ;  /* 0x00000000250772ca */ /* 0x000fe200000e0000 */
[----:B-1----:R-:W-:-:S12]  /*1540*/  IMAD.WIDE R38, R0, 0x8, R18 ;  /* 0x0000000800267825 */ /* 0x002fd800078e0212 */
[----:B------:R-:W2:Y:S01]  /*1550*/  LDG.E.64.CONSTANT R38, desc[UR6][R38.64] ;  /* 0x0000000626267981 */ /* 0x000ea2000c1e9b00 */
[----:B------:R-:W-:Y:S02]  /*1560*/  VIADD R12, R12, 0x1 ;  /* 0x000000010c0c7836 */ /* 0x000fe40000000000 */
[----:B------:R-:W-:Y:S02]  /*1570*/  VIADD R0, R0, 0x1 ;  /* 0x0000000100007836 */ /* 0x000fe40000000000 */
[----:B--2---:R-:W-:-:S04]  /*1580*/  IMAD.WIDE.U32 R20, P3, R38, R13, R20 ;  /* 0x0000000d26147225 */ /* 0x004fc80007860014 */
[-C--:B------:R-:W-:Y:S02]  /*1590*/  IMAD R17, R38, R16.reuse, RZ ;  /* 0x0000001026117224 */ /* 0x080fe400078e02ff */
[C---:B------:R-:W-:Y:S02]  /*15a0*/  IMAD R18, R39.reuse, R13, RZ ;  /* 0x0000000d27127224 */ /* 0x040fe400078e02ff */
[----:B------:R-:W-:Y:S01]  /*15b0*/  IMAD.HI.U32 R19, R39, R16, RZ ;  /* 0x0000001027137227 */ /* 0x000fe200078e00ff */
[----:B------:R-:W-:-:S03]  /*15c0*/  IADD3 R17, P0, PT, R17, R21, RZ ;  /* 0x0000001511117210 */ /* 0x000fc60007f1e0ff */
[----:B------:R-:W-:Y:S01]  /*15d0*/  IMAD.MOV.U32 R40, RZ, RZ, R20 ;  /* 0x000000ffff287224 */ /* 0x000fe200078e0014 */
[----:B------:R-:W-:Y:S01]  /*15e0*/  IADD3 R41, P1, PT, R18, R17, RZ ;  /* 0x0000001112297210 */ /* 0x000fe20007f3e0ff */
[----:B------:R-:W-:-:S04]  /*15f0*/  IMAD.HI.U32 R17, R38, R16, RZ ;  /* 0x0000001026117227 */ /* 0x000fc800078e00ff */
[----:B------:R-:W-:Y:S02]  /*1600*/  IMAD.X R17, RZ, RZ, R17, P3 ;  /* 0x000000ffff117224 */ /* 0x000fe400018e0611 */
[----:B------:R-:W-:-:S04]  /*1610*/  IMAD.HI.U32 R18, R39, R13, RZ ;  /* 0x0000000d27127227 */ /* 0x000fc800078e00ff */
[----:B------:R-:W-:Y:S01]  /*1620*/  IMAD R20, R39, R16, RZ ;  /* 0x0000001027147224 */ /* 0x000fe200078e02ff */
[----:B------:R-:W-:Y:S01]  /*1630*/  IADD3.X R17, P0, PT, R18, R17, RZ, P0, !PT ;  /* 0x0000001112117210 */ /* 0x000fe2000071e4ff */
[C---:B------:R-:W-:Y:S02]  /*1640*/  IMAD R21, R15.reuse, 0x8, R1 ;  /* 0x000000080f157824 */ /* 0x040fe400078e0201 */
[----:B------:R-:W-:Y:S01]  /*1650*/  VIADD R15, R15, 0x1 ;  /* 0x000000010f0f7836 */ /* 0x000fe20000000000 */
[----:B------:R-:W-:Y:S01]  /*1660*/  IADD3.X R20, P1, PT, R20, R17, RZ, P1, !PT ;  /* 0x0000001114147210 */ /* 0x000fe20000f3e4ff */
[----:B------:R-:W-:Y:S01]  /*1670*/  IMAD.X R19, RZ, RZ, R19, P0 ;  /* 0x000000ffff137224 */ /* 0x000fe200000e0613 */
[----:B------:R-:W-:Y:S01]  /*1680*/  ISETP.NE.AND P0, PT, R12, -0xf, PT ;  /* 0xfffffff10c00780c */ /* 0x000fe20003f05270 */
[----:B------:R0:W-:Y:S02]  /*1690*/  STL.64 [R21], R40 ;  /* 0x0000002815007387 */ /* 0x0001e40000100a00 */
[----:B0-----:R-:W-:-:S10]  /*16a0*/  IMAD.X R21, RZ, RZ, R19, P1 ;  /* 0x000000ffff157224 */ /* 0x001fd400008e0613 */
[----:B------:R-:W-:Y:S05]  /*16b0*/  @P0 BRA `(.L_x_18) ;  /* 0xfffffffc00940947 */ /* 0x000fea000383ffff */
[----:B------:R-:W-:Y:S05]  /*16c0*/  BSYNC.RECONVERGENT B3 ;  /* 0x0000000000037941 */ /* 0x000fea0003800200 */
.L_x_17:
[----:B------:R-:W-:-:S07]  /*16d0*/  IMAD.MOV.U32 R0, RZ, RZ, R14 ;  /* 0x000000ffff007224 */ /* 0x000fce00078e000e */
.L_x_16:
[----:B------:R-:W-:Y:S05]  /*16e0*/  BSYNC.RECONVERGENT B2 ;  /* 0x0000000000027941 */ /* 0x000fea0003800200 */
.L_x_15:
[C---:B------:R-:W-:Y:S02]  /*16f0*/  LOP3.LUT R12, R35.reuse, 0x7ff, RZ, 0xc0, !PT ;  /* 0x000007ff230c7812 */ /* 0x040fe400078ec0ff */
[----:B------:R-:W-:-:S03]  /*1700*/  LOP3.LUT P0, R35, R35, 0x3f, RZ, 0xc0, !PT ;  /* 0x0000003f23237812 */ /* 0x000fc6000780c0ff */
[----:B------:R-:W-:-:S05]  /*1710*/  VIADD R12, R12, 0xfffffc00 ;  /* 0xfffffc000c0c7836 */ /* 0x000fca0000000000 */
[----:B------:R-:W-:-:S05]  /*1720*/  SHF.R.U32.HI R13, RZ, 0x6, R12 ;  /* 0x00000006ff0d7819 */ /* 0x000fca000001160c */
[----:B------:R-:W-:-:S04]  /*1730*/  IMAD.IADD R0, R13, 0x1, R0 ;  /* 0x000000010d007824 */ /* 0x000fc800078e0200 */
[----:B------:R-:W-:-:S05]  /*1740*/  IMAD.U32 R37, R0, 0x8, R1 ;  /* 0x0000000800257824 */ /* 0x000fca00078e0001 */
[----:B------:R0:W-:Y:S04]  /*1750*/  STL.64 [R37+-0x78], R20 ;  /* 0xffff881425007387 */ /* 0x0001e80000100a00 */
[----:B------:R-:W2:Y:S04]  /*1760*/  @P0 LDL.64 R16, [R1+0x8] ;  /* 0x0000080001100983 */ /* 0x000ea80000100a00 */
[----:B------:R-:W3:Y:S04]  /*1770*/  LDL.64 R14, [R1+0x10] ;  /* 0x00001000010e7983 */ /* 0x000ee80000100a00 */
[----:B------:R-:W4:Y:S01]  /*1780*/  LDL.64 R12, [R1+0x18] ;  /* 0x00001800010c7983 */ /* 0x000f220000100a00 */
[----:B------:R-:W-:Y:S01]  /*1790*/  BSSY.RECONVERGENT B2, `(.L_x_19) ;  /* 0x0000035000027945 */ /* 0x000fe20003800200 */
[----:B--2---:R-:W-:-:S02]  /*17a0*/  @P0 SHF.R.U64 R19, R16, 0x1, R17 ;  /* 0x0000000110130819 */ /* 0x004fc40000001211 */
[----:B------:R-:W-:Y:S02]  /*17b0*/  @P0 SHF.R.U32.HI R0, RZ, 0x1, R17 ;  /* 0x00000001ff000819 */ /* 0x000fe40000011611 */
[----:B------:R-:W-:Y:S02]  /*17c0*/  @P0 LOP3.LUT R17, R35, 0x3f, RZ, 0x3c, !PT ;  /* 0x0000003f23110812 */ /* 0x000fe400078e3cff */
[C---:B---3--:R-:W-:Y:S02]  /*17d0*/  @P0 SHF.L.U32 R16, R14.reuse, R35, RZ ;  /* 0x000000230e100219 */ /* 0x048fe400000006ff */
[----:B------:R-:W-:Y:S02]  /*17e0*/  @P0 SHF.R.U64 R19, R19, R17, R0 ;  /* 0x0000001113130219 */ /* 0x000fe40000001200 */
[--C-:B------:R-:W-:Y:S02]  /*17f0*/  @P0 SHF.R.U32.HI R18, RZ, 0x1, R15.reuse ;  /* 0x00000001ff120819 */ /* 0x100fe4000001160f */
[----:B0-----:R-:W-:-:S02]  /*1800*/  @P0 SHF.R.U64 R20, R14, 0x1, R15 ;  /* 0x000000010e140819 */ /* 0x001fc4000000120f */
[----:B------:R-:W-:Y:S02]  /*1810*/  @P0 SHF.L.U64.HI R21, R14, R35, R15 ;  /* 0x000000230e150219 */ /* 0x000fe4000001020f */
[----:B------:R-:W-:Y:S02]  /*1820*/  @P0 SHF.R.U32.HI R0, RZ, R17, R0 ;  /* 0x00000011ff000219 */ /* 0x000fe40000011600 */
[----:B------:R-:W-:Y:S02]  /*1830*/  @P0 LOP3.LUT R14, R16, R19, RZ, 0xfc, !PT ;  /* 0x00000013100e0212 */ /* 0x000fe400078efcff */
[----:B----4-:R-:W-:Y:S02]  /*1840*/  @P0 SHF.L.U32 R16, R12, R35, RZ ;  /* 0x000000230c100219 */ /* 0x010fe400000006ff */
[----:B------:R-:W-:Y:S02]  /*1850*/  @P0 SHF.R.U64 R19, R20, R17, R18 ;  /* 0x0000001114130219 */ /* 0x000fe40000001212 */
[----:B------:R-:W-:-:S02]  /*1860*/  @P0 LOP3.LUT R15, R21, R0, RZ, 0xfc, !PT ;  /* 0x00000000150f0212 */ /* 0x000fc400078efcff */
[----:B------:R-:W-:Y:S02]  /*1870*/  @P0 SHF.L.U64.HI R35, R12, R35, R13 ;  /* 0x000000230c230219 */ /* 0x000fe4000001020d */
[----:B------:R-:W-:Y:S01]  /*1880*/  @P0 LOP3.LUT R12, R16, R19, RZ, 0xfc, !PT ;  /* 0x00000013100c0212 */ /* 0x000fe200078efcff */
[C---:B------:R-:W-:Y:S01]  /*1890*/  IMAD.SHL.U32 R16, R14.reuse, 0x4, RZ ;  /* 0x000000040e107824 */ /* 0x040fe200078e00ff */
[----:B------:R-:W-:Y:S02]  /*18a0*/  @P0 SHF.R.U32.HI R18, RZ, R17, R18 ;  /* 0x00000011ff120219 */ /* 0x000fe40000011612 */
[----:B------:R-:W-:Y:S02]  /*18b0*/  SHF.L.U64.HI R14, R14, 0x2, R15 ;  /* 0x000000020e0e7819 */ /* 0x000fe4000001020f */
[----:B------:R-:W-:Y:S02]  /*18c0*/  @P0 LOP3.LUT R13, R35, R18, RZ, 0xfc, !PT ;  /* 0x00000012230d0212 */ /* 0x000fe400078efcff */
[----:B------:R-:W-:-:S02]  /*18d0*/  SHF.L.W.U32.HI R15, R15, 0x2, R12 ;  /* 0x000000020f0f7819 */ /* 0x000fc40000010e0c */
[----:B------:R-:W-:Y:S02]  /*18e0*/  IADD3 RZ, P0, PT, RZ, -R16, RZ ;  /* 0x80000010ffff7210 */ /* 0x000fe40007f1e0ff */
[----:B------:R-:W-:Y:S02]  /*18f0*/  LOP3.LUT R17, RZ, R14, RZ, 0x33, !PT ;  /* 0x0000000eff117212 */ /* 0x000fe400078e33ff */
[----:B------:R-:W-:Y:S02]  /*1900*/  SHF.L.W.U32.HI R18, R12, 0x2, R13 ;  /* 0x000000020c127819 */ /* 0x000fe40000010e0d */
[----:B------:R-:W-:Y:S02]  /*1910*/  LOP3.LUT R0, RZ, R15, RZ, 0x33, !PT ;  /* 0x0000000fff007212 */ /* 0x000fe400078e33ff */
[----:B------:R-:W-:Y:S02]  /*1920*/  IADD3.X R17, P0, PT, RZ, R17, RZ, P0, !PT ;  /* 0x00000011ff117210 */ /* 0x000fe4000071e4ff */
[----:B------:R-:W-:-:S02]  /*1930*/  LOP3.LUT R19, RZ, R18, RZ, 0x33, !PT ;  /* 0x00000012ff137212 */ /* 0x000fc400078e33ff */
[----:B------:R-:W-:Y:S02]  /*1940*/  IADD3.X R12, P1, PT, RZ, R0, RZ, P0, !PT ;  /* 0x00000000ff0c7210 */ /* 0x000fe4000073e4ff */
[----:B------:R-:W-:-:S03]  /*1950*/  ISETP.GT.U32.AND P3, PT, R15, -0x1, PT ;  /* 0xffffffff0f00780c */ /* 0x000fc60003f64070 */
[----:B------:R-:W-:Y:S01]  /*1960*/  IMAD.X R19, RZ, RZ, R19, P1 ;  /* 0x000000ffff137224 */ /* 0x000fe200008e0613 */
[----:B------:R-:W-:-:S04]  /*1970*/  ISETP.GT.AND.EX P0, PT, R18, -0x1, PT, P3 ;  /* 0xffffffff1200780c */ /* 0x000fc80003f04330 */
[----:B------:R-:W-:Y:S02]  /*1980*/  SEL R0, R18, R19, P0 ;  /* 0x0000001312007207 */ /* 0x000fe40000000000 */
[----:B------:R-:W-:Y:S02]  /*1990*/  SEL R19, R15, R12, P0 ;  /* 0x0000000c0f137207 */ /* 0x000fe40000000000 */
[----:B------:R-:W-:Y:S02]  /*19a0*/  ISETP.NE.U32.AND P1, PT, R0, RZ, PT ;  /* 0x000000ff0000720c */ /* 0x000fe40003f25070 */
[----:B------:R-:W-:Y:S02]  /*19b0*/  SEL R17, R14, R17, P0 ;  /* 0x000000110e117207 */ /* 0x000fe40000000000 */
[----:B------:R-:W-:Y:S01]  /*19c0*/  SEL R15, R19, R0, !P1 ;  /* 0x00000000130f7207 */ /* 0x000fe20004800000 */
[----:B------:R-:W-:-:S05]  /*19d0*/  @!P0 IMAD.MOV R16, RZ, RZ, -R16 ;  /* 0x000000ffff108224 */ /* 0x000fca00078e0a10 */
[----:B------:R-:W0:Y:S02]  /*19e0*/  FLO.U32 R15, R15 ;  /* 0x0000000f000f7300 */ /* 0x000e2400000e0000 */
[C---:B0-----:R-:W-:Y:S02]  /*19f0*/  IADD3 R20, PT, PT, -R15.reuse, 0x1f, RZ ;  /* 0x0000001f0f147810 */ /* 0x041fe40007ffe1ff */
[----:B------:R-:W-:-:S03]  /*1a00*/  IADD3 R12, PT, PT, -R15, 0x3f, RZ ;  /* 0x0000003f0f0c7810 */ /* 0x000fc60007ffe1ff */
[----:B------:R-:W-:-:S05]  /*1a10*/  @P1 IMAD.MOV R12, RZ, RZ, R20 ;  /* 0x000000ffff0c1224 */ /* 0x000fca00078e0214 */
[----:B------:R-:W-:-:S13]  /*1a20*/  ISETP.NE.AND P1, PT, R12, RZ, PT ;  /* 0x000000ff0c00720c */ /* 0x000fda0003f25270 */
[----:B------:R-:W-:Y:S05]  /*1a30*/  @!P1 BRA `(.L_x_20) ;  /* 0x0000000000289947 */ /* 0x000fea0003800000 */
[--C-:B------:R-:W-:Y:S02]  /*1a40*/  SHF.R.U64 R16, R16, 0x1, R17.reuse ;  /* 0x0000000110107819 */ /* 0x100fe40000001211 */
[C---:B------:R-:W-:Y:S02]  /*1a50*/  LOP3.LUT R20, R12.reuse, 0x3f, RZ, 0xc0, !PT ;  /* 0x0000003f0c147812 */ /* 0x040fe400078ec0ff */
[----:B------:R-:W-:Y:S02]  /*1a60*/  SHF.R.U32.HI R15, RZ, 0x1, R17 ;  /* 0x00000001ff0f7819 */ /* 0x000fe40000011611 */
[----:B------:R-:W-:Y:S02]  /*1a70*/  LOP3.LUT R14, R12, 0x3f, RZ, 0xc, !PT ;  /* 0x0000003f0c0e7812 */ /* 0x000fe400078e0cff */
[----:B------:R-:W-:Y:S02]  /*1a80*/  SHF.L.U64.HI R0, R19, R20, R0 ;  /* 0x0000001413007219 */ /* 0x000fe40000010200 */
[----:B------:R-:W-:-:S02]  /*1a90*/  SHF.R.U64 R16, R16, R14, R15 ;  /* 0x0000000e10107219 */ /* 0x000fc4000000120f */
[----:B------:R-:W-:Y:S02]  /*1aa0*/  SHF.L.U32 R19, R19, R20, RZ ;  /* 0x0000001413137219 */ /* 0x000fe400000006ff */
[----:B------:R-:W-:Y:S02]  /*1ab0*/  SHF.R.U32.HI R15, RZ, R14, R15 ;  /* 0x0000000eff0f7219 */ /* 0x000fe4000001160f */
[----:B------:R-:W-:Y:S02]  /*1ac0*/  LOP3.LUT R19, R19, R16, RZ, 0xfc, !PT ;  /* 0x0000001013137212 */ /* 0x000fe400078efcff */
[----:B------:R-:W-:-:S07]  /*1ad0*/  LOP3.LUT R0, R0, R15, RZ, 0xfc, !PT ;  /* 0x0000000f00007212 */ /* 0x000fce00078efcff */
.L_x_20:
[----:B------:R-:W-:Y:S05]  /*1ae0*/  BSYNC.RECONVERGENT B2 ;  /* 0x0000000000027941 */ /* 0x000fea0003800200 */
.L_x_19:
[----:B------:R-:W-:-:S04]  /*1af0*/  IMAD.WIDE.U32 R14, R19, 0x2168c235, RZ ;  /* 0x2168c235130e7825 */ /* 0x000fc800078e00ff */
[----:B------:R-:W-:Y:S01]  /*1b00*/  IMAD.MOV.U32 R16, RZ, RZ, R15 ;  /* 0x000000ffff107224 */ /* 0x000fe200078e000f */
[----:B------:R-:W-:Y:S01]  /*1b10*/  IADD3 RZ, P1, PT, R14, R14, RZ ;  /* 0x0000000e0eff7210 */ /* 0x000fe20007f3e0ff */
[----:B------:R-:W-:Y:S02]  /*1b20*/  IMAD.MOV.U32 R17, RZ, RZ, RZ ;  /* 0x000000ffff117224 */ /* 0x000fe400078e00ff */
[----:B------:R-:W-:-:S04]  /*1b30*/  IMAD.HI.U32 R15, R0, -0x36f0255e, RZ ;  /* 0xc90fdaa2000f7827 */ /* 0x000fc800078e00ff */
[----:B------:R-:W-:-:S04]  /*1b40*/  IMAD.WIDE.U32 R16, R19, -0x36f0255e, R16 ;  /* 0xc90fdaa213107825 */ /* 0x000fc800078e0010 */
[C---:B------:R-:W-:Y:S02]  /*1b50*/  IMAD R19, R0.reuse, -0x36f0255e, RZ ;  /* 0xc90fdaa200137824 */ /* 0x040fe400078e02ff */
[----:B------:R-:W-:-:S04]  /*1b60*/  IMAD.WIDE.U32 R16, P3, R0, 0x2168c235, R16 ;  /* 0x2168c23500107825 */ /* 0x000fc80007860010 */
[----:B------:R-:W-:Y:S01]  /*1b70*/  IMAD.X R15, RZ, RZ, R15, P3 ;  /* 0x000000ffff0f7224 */ /* 0x000fe200018e060f */
[----:B------:R-:W-:Y:S02]  /*1b80*/  IADD3 R0, P3, PT, R19, R17, RZ ;  /* 0x0000001113007210 */ /* 0x000fe40007f7e0ff */
[----:B------:R-:W-:Y:S02]  /*1b90*/  IADD3.X RZ, P1, PT, R16, R16, RZ, P1, !PT ;  /* 0x0000001010ff7210 */ /* 0x000fe40000f3e4ff */
[C---:B------:R-:W-:Y:S01]  /*1ba0*/  ISETP.GT.U32.AND P4, PT, R0.reuse, RZ, PT ;  /* 0x000000ff0000720c */ /* 0x040fe20003f84070 */
[----:B------:R-:W-:Y:S01]  /*1bb0*/  IMAD.X R15, RZ, RZ, R15, P3 ;  /* 0x000000ffff0f7224 */ /* 0x000fe200018e060f */
[----:B------:R-:W-:-:S04]  /*1bc0*/  IADD3.X R17, P3, PT, R0, R0, RZ, P1, !PT ;  /* 0x0000000000117210 */ /* 0x000fc80000f7e4ff */
[C---:B------:R-:W-:Y:S01]  /*1bd0*/  ISETP.GT.AND.EX P1, PT, R15.reuse, RZ, PT, P4 ;  /* 0x000000ff0f00720c */ /* 0x040fe20003f24340 */
[----:B------:R-:W-:-:S03]  /*1be0*/  IMAD.X R14, R15, 0x1, R15, P3 ;  /* 0x000000010f0e7824 */ /* 0x000fc600018e060f */
[----:B------:R-:W-:Y:S02]  /*1bf0*/  SEL R17, R17, R0, P1 ;  /* 0x0000000011117207 */ /* 0x000fe40000800000 */
[----:B------:R-:W-:Y:S02]  /*1c00*/  SEL R15, R14, R15, P1 ;  /* 0x0000000f0e0f7207 */ /* 0x000fe40000800000 */
[----:B------:R-:W-:Y:S02]  /*1c10*/  IADD3 R14, P3, PT, R17, 0x1, RZ ;  /* 0x00000001110e7810 */ /* 0x000fe40007f7e0ff */
[----:B------:R-:W-:Y:S02]  /*1c20*/  SEL R17, RZ, 0xffffffff, !P1 ;  /* 0xffffffffff117807 */ /* 0x000fe40004800000 */
[----:B------:R-:W-:Y:S01]  /*1c30*/  LOP3.LUT P1, R0, R23, 0x80000000, RZ, 0xc0, !PT ;  /* 0x8000000017007812 */ /* 0x000fe2000782c0ff */
[----:B------:R-:W-:Y:S02]  /*1c40*/  IMAD.X R15, RZ, RZ, R15, P3 ;  /* 0x000000ffff0f7224 */ /* 0x000fe400018e060f */
[----:B------:R-:W-:Y:S01]  /*1c50*/  IMAD.IADD R16, R17, 0x1, -R12 ;  /* 0x0000000111107824 */ /* 0x000fe200078e0a0c */
[----:B------:R-:W-:-:S02]  /*1c60*/  SHF.R.U32.HI R17, RZ, 0x1e, R13 ;  /* 0x0000001eff117819 */ /* 0x000fc4000001160d */
[----:B------:R-:W-:Y:S01]  /*1c70*/  SHF.R.U64 R14, R14, 0xa, R15 ;  /* 0x0000000a0e0e7819 */ /* 0x000fe2000000120f */
[----:B------:R-:W-:Y:S01]  /*1c80*/  IMAD.SHL.U32 R13, R16, 0x100000, RZ ;  /* 0x00100000100d7824 */ /* 0x000fe200078e00ff */
[----:B------:R-:W-:Y:S02]  /*1c90*/  LEA.HI R18, R18, R17, RZ, 0x1 ;  /* 0x0000001112127211 */ /* 0x000fe400078f08ff */
[----:B------:R-:W-:Y:S02]  /*1ca0*/  IADD3 R14, P3, PT, R14, 0x1, RZ ;  /* 0x000000010e0e7810 */ /* 0x000fe40007f7e0ff */
[----:B------:R-:W-:Y:S01]  /*1cb0*/  @!P0 LOP3.LUT R0, R0, 0x80000000, RZ, 0x3c, !PT ;  /* 0x8000000000008812 */ /* 0x000fe200078e3cff */
[----:B------:R-:W-:Y:S01]  /*1cc0*/  @P1 IMAD.MOV R18, RZ, RZ, -R18 ;  /* 0x000000ffff121224 */ /* 0x000fe200078e0a12 */
[----:B------:R-:W-:-:S04]  /*1cd0*/  LEA.HI.X R15, R15, RZ, RZ, 0x16, P3 ;  /* 0x000000ff0f0f7211 */ /* 0x000fc800018fb4ff */
[--C-:B------:R-:W-:Y:S02]  /*1ce0*/  SHF.R.U64 R12, R14, 0x1, R15.reuse ;  /* 0x000000010e0c7819 */ /* 0x100fe4000000120f */
[----:B------:R-:W-:Y:S02]  /*1cf0*/  SHF.R.U32.HI R14, RZ, 0x1, R15 ;  /* 0x00000001ff0e7819 */ /* 0x000fe4000001160f */
[----:B------:R-:W-:-:S04]  /*1d00*/  IADD3 R12, P3, P4, RZ, RZ, R12 ;  /* 0x000000ffff0c7210 */ /* 0x000fc80007c7e00c */
[----:B------:R-:W-:-:S04]  /*1d10*/  IADD3.X R13, PT, PT, R13, 0x3fe00000, R14, P3, P4 ;  /* 0x3fe000000d0d7810 */ /* 0x000fc80001fe840e */
[----:B------:R-:W-:-:S07]  /*1d20*/  LOP3.LUT R13, R13, R0, RZ, 0xfc, !PT ;  /* 0x000000000d0d7212 */ /* 0x000fce00078efcff */
.L_x_14:
[----:B------:R-:W-:Y:S02]  /*1d30*/  IMAD.MOV.U32 R23, RZ, RZ, 0x0 ;  /* 0x00000000ff177424 */ /* 0x000fe400078e00ff */
[----:B------:R-:W-:Y:S02]  /*1d40*/  IMAD.MOV.U32 R0, RZ, RZ, R18 ;  /* 0x000000ffff007224 */ /* 0x000fe400078e0012 */
[----:B------:R-:W-:Y:S05]  /*1d50*/  RET.REL.NODEC R22 `(_Z7computePdS_S_S_) ;  /* 0xffffffe016a87950 */ /* 0x000fea0003c3ffff */
.L_x_21:
[----:B------:R-:W-:-:S00]  /*1d60*/  BRA `(.L_x_21) ;  /* 0xfffffffc00fc7947 */ /* 0x000fc0000383ffff */
[----:B------:R-:W-:-:S00]  /*1d70*/  NOP ;  /* 0x0000000000007918 */ /* 0x000fc00000000000 */
        /* <DEDUP_REMOVED lines=8> */
.L_x_22:


//--------------------- .nv.global.init           --------------------------
	.section	.nv.global.init,"aw",@progbits
	.align	16
.nv.global.init:
	.type		__cudart_sin_cos_coeffs,@object
	.size		__cudart_sin_cos_coeffs,(__cudart_i2opi_d - __cudart_sin_cos_coeffs)
__cudart_sin_cos_coeffs:
        /*0000*/ 	.byte	0x46, 0xd2, 0xb0, 0x2c, 0xf1, 0xe5, 0x5a, 0xbe, 0x92, 0xe3, 0xac, 0x69, 0xe3, 0x1d, 0xc7, 0x3e
        /*0010*/ 	.byte	0xa1, 0x62, 0xdb, 0x19, 0xa0, 0x01, 0x2a, 0xbf, 0x18, 0x08, 0x11, 0x11, 0x11, 0x11, 0x81, 0x3f
        /*0020*/ 	.byte	0x54, 0x55, 0x55, 0x55, 0x55, 0x55, 0xc5, 0xbf, 0x00, 0x00, 0x00, 0x00, 0x00, 0x00, 0x00, 0x00
        /*0030*/ 	.byte	0x00, 0x00, 0x00, 0x00, 0x00, 0x00, 0x00, 0x00, 0x64, 0x81, 0xfd, 0x20, 0x83, 0xff, 0xa8, 0xbd
        /*0040*/ 	.byte	0x28, 0x85, 0xef, 0xc1, 0xa7, 0xee, 0x21, 0x3e, 0xd9, 0xe6, 0x06, 0x8e, 0x4f, 0x7e, 0x92, 0xbe
        /*0050*/ 	.byte	0xe9, 0xbc, 0xdd, 0x19, 0xa0, 0x01, 0xfa, 0x3e, 0x47, 0x5d, 0xc1, 0x16, 0x6c, 0xc1, 0x56, 0xbf
        /*0060*/ 	.byte	0x51, 0x55, 0x55, 0x55, 0x55, 0x55, 0xa5, 0x3f, 0x00, 0x00, 0x00, 0x00, 0x00, 0x00, 0xe0, 0xbf
        /*0070*/ 	.byte	0x00, 0x00, 0x00, 0x00, 0x00, 0x00, 0xf0, 0x3f, 0x00, 0x00, 0x00, 0x00, 0x00, 0x00, 0x00, 0x00
	.type		__cudart_i2opi_d,@object
	.size		__cudart_i2opi_d,(.L_0 - __cudart_i2opi_d)
__cudart_i2opi_d:
        /* <DEDUP_REMOVED lines=9> */
.L_0:


//--------------------- .nv.shared.reserved.0     --------------------------
	.section	.nv.shared.reserved.0,"aw",@nobits
	.weak		__nv_reservedSMEM_offset_0_alias
	.size		__nv_reservedSMEM_offset_0_alias, 0, 64
	.other		__nv_reservedSMEM_offset_0_alias,@"STO_CUDA_RESERVED_SHARED STV_DEFAULT"
__nv_reservedSMEM_offset_0_alias:
	.zero		0
	.zero		64


//--------------------- .nv.constant0._Z7computePdS_S_S_ --------------------------
	.section	.nv.constant0._Z7computePdS_S_S_,"a",@progbits
	.sectionflags	@""
	.align	4
.nv.constant0._Z7computePdS_S_S_:
	.zero		928


//--------------------- SYMBOLS --------------------------

	.type		.nv.reservedSmem.offset0,@object
	.size		.nv.reservedSmem.offset0,0x4
